	.headerflags	@"EF_CUDA_TEXMODE_UNIFIED EF_CUDA_64BIT_ADDRESS EF_CUDA_ACCELERATORS EF_CUDA_SM90 EF_CUDA_VIRTUAL_SM(EF_CUDA_SM90)"
	.elftype	@"ET_EXEC"


//--------------------- .nv.info                  --------------------------
	.section	.nv.info,"",@"SHT_CUDA_INFO"
	.align	4


	//----- nvinfo : EIATTR_REGCOUNT
	.align		4
        /*0000*/ 	.byte	0x04, 0x2f
        /*0002*/ 	.short	(.L_2 - .L_1)
	.align		4
.L_1:
        /*0004*/ 	.word	index@(triton_)
        /*0008*/ 	.word	0x00000027


	//----- nvinfo : EIATTR_MIN_STACK_SIZE
	.align		4
.L_2:
        /*000c*/ 	.byte	0x04, 0x12
        /*000e*/ 	.short	(.L_4 - .L_3)
	.align		4
.L_3:
        /*0010*/ 	.word	index@(triton_)
        /*0014*/ 	.word	0x00000000


	//----- nvinfo : EIATTR_FRAME_SIZE
	.align		4
.L_4:
        /*0018*/ 	.byte	0x04, 0x11
        /*001a*/ 	.short	(.L_6 - .L_5)
	.align		4
.L_5:
        /*001c*/ 	.word	index@(triton_)
        /*0020*/ 	.word	0x00000000


	//----- nvinfo : EIATTR_MIN_STACK_SIZE
	.align		4
.L_6:
        /*0024*/ 	.byte	0x04, 0x12
        /*0026*/ 	.short	(.L_8 - .L_7)
	.align		4
.L_7:
        /*0028*/ 	.word	index@(triton_)
        /*002c*/ 	.word	0x00000000
.L_8:


//--------------------- .nv.info.triton_          --------------------------
	.section	.nv.info.triton_,"",@"SHT_CUDA_INFO"
	.sectionflags	@""
	.align	4


	//----- nvinfo : EIATTR_CUDA_API_VERSION
	.align		4
        /*0000*/ 	.byte	0x04, 0x37
        /*0002*/ 	.short	(.L_10 - .L_9)
.L_9:
        /*0004*/ 	.word	0x0000007c


	//----- nvinfo : EIATTR_KPARAM_INFO
	.align		4
.L_10:
        /*0008*/ 	.byte	0x04, 0x17
        /*000a*/ 	.short	(.L_12 - .L_11)
.L_11:
        /*000c*/ 	.word	0x00000000
        /*0010*/ 	.short	0x0007
        /*0012*/ 	.short	0x0034
        /*0014*/ 	.byte	0x00, 0xf0, 0x11, 0x00


	//----- nvinfo : EIATTR_KPARAM_INFO
	.align		4
.L_12:
        /*0018*/ 	.byte	0x04, 0x17
        /*001a*/ 	.short	(.L_14 - .L_13)
.L_13:
        /*001c*/ 	.word	0x00000000
        /*0020*/ 	.short	0x0006
        /*0022*/ 	.short	0x0030
        /*0024*/ 	.byte	0x00, 0xf0, 0x11, 0x00


	//----- nvinfo : EIATTR_KPARAM_INFO
	.align		4
.L_14:
        /*0028*/ 	.byte	0x04, 0x17
        /*002a*/ 	.short	(.L_16 - .L_15)
.L_15:
        /*002c*/ 	.word	0x00000000
        /*0030*/ 	.short	0x0005
        /*0032*/ 	.short	0x0028
        /*0034*/ 	.byte	0x00, 0xf0, 0x21, 0x00


	//----- nvinfo : EIATTR_KPARAM_INFO
	.align		4
.L_16:
        /*0038*/ 	.byte	0x04, 0x17
        /*003a*/ 	.short	(.L_18 - .L_17)
.L_17:
        /*003c*/ 	.word	0x00000000
        /*0040*/ 	.short	0x0004
        /*0042*/ 	.short	0x0020
        /*0044*/ 	.byte	0x00, 0xf0, 0x21, 0x00


	//----- nvinfo : EIATTR_KPARAM_INFO
	.align		4
.L_18:
        /*0048*/ 	.byte	0x04, 0x17
        /*004a*/ 	.short	(.L_20 - .L_19)
.L_19:
        /*004c*/ 	.word	0x00000000
        /*0050*/ 	.short	0x0003
        /*0052*/ 	.short	0x0018
        /*0054*/ 	.byte	0x00, 0xf0, 0x21, 0x00


	//----- nvinfo : EIATTR_KPARAM_INFO
	.align		4
.L_20:
        /*0058*/ 	.byte	0x04, 0x17
        /*005a*/ 	.short	(.L_22 - .L_21)
.L_21:
        /*005c*/ 	.word	0x00000000
        /*0060*/ 	.short	0x0002
        /*0062*/ 	.short	0x0010
        /*0064*/ 	.byte	0x00, 0xf0, 0x21, 0x00


	//----- nvinfo : EIATTR_KPARAM_INFO
	.align		4
.L_22:
        /*0068*/ 	.byte	0x04, 0x17
        /*006a*/ 	.short	(.L_24 - .L_23)
.L_23:
        /*006c*/ 	.word	0x00000000
        /*0070*/ 	.short	0x0001
        /*0072*/ 	.short	0x0008
        /*0074*/ 	.byte	0x00, 0xf0, 0x21, 0x00


	//----- nvinfo : EIATTR_KPARAM_INFO
	.align		4
.L_24:
        /*0078*/ 	.byte	0x04, 0x17
        /*007a*/ 	.short	(.L_26 - .L_25)
.L_25:
        /*007c*/ 	.word	0x00000000
        /*0080*/ 	.short	0x0000
        /*0082*/ 	.short	0x0000
        /*0084*/ 	.byte	0x00, 0xf0, 0x21, 0x00


	//----- nvinfo : EIATTR_SPARSE_MMA_MASK
	.align		4
.L_26:
        /*0088*/ 	.byte	0x03, 0x50
        /*008a*/ 	.short	0x0000


	//----- nvinfo : EIATTR_MAXREG_COUNT
	.align		4
        /*008c*/ 	.byte	0x03, 0x1b
        /*008e*/ 	.short	0x00ff


	//----- nvinfo : EIATTR_COOP_GROUP_MASK_REGIDS
	.align		4
        /*0090*/ 	.byte	0x04, 0x29
        /*0092*/ 	.short	(.L_28 - .L_27)


	//   ....[0]....
.L_27:
        /*0094*/ 	.word	0xffffffff


	//   ....[1]....
        /*0098*/ 	.word	0xffffffff


	//   ....[2]....
        /*009c*/ 	.word	0xffffffff


	//   ....[3]....
        /*00a0*/ 	.word	0xffffffff


	//   ....[4]....
        /*00a4*/ 	.word	0xffffffff


	//   ....[5]....
        /*00a8*/ 	.word	0xffffffff


	//   ....[6]....
        /*00ac*/ 	.word	0xffffffff


	//   ....[7]....
        /*00b0*/ 	.word	0xffffffff


	//   ....[8]....
        /*00b4*/ 	.word	0xffffffff


	//   ....[9]....
        /*00b8*/ 	.word	0xffffffff


	//   ....[10]....
        /*00bc*/ 	.word	0xffffffff


	//   ....[11]....
        /*00c0*/ 	.word	0xffffffff


	//   ....[12]....
        /*00c4*/ 	.word	0xffffffff


	//   ....[13]....
        /*00c8*/ 	.word	0xffffffff


	//   ....[14]....
        /*00cc*/ 	.word	0xffffffff


	//   ....[15]....
        /*00d0*/ 	.word	0xffffffff


	//   ....[16]....
        /*00d4*/ 	.word	0xffffffff


	//   ....[17]....
        /*00d8*/ 	.word	0xffffffff


	//   ....[18]....
        /*00dc*/ 	.word	0xffffffff


	//----- nvinfo : EIATTR_COOP_GROUP_INSTR_OFFSETS
	.align		4
.L_28:
        /*00e0*/ 	.byte	0x04, 0x28
        /*00e2*/ 	.short	(.L_30 - .L_29)


	//   ....[0]....
.L_29:
        /*00e4*/ 	.word	0x000013c0


	//   ....[1]....
        /*00e8*/ 	.word	0x00001400


	//   ....[2]....
        /*00ec*/ 	.word	0x00001500


	//   ....[3]....
        /*00f0*/ 	.word	0x00001570


	//   ....[4]....
        /*00f4*/ 	.word	0x00001640


	//   ....[5]....
        /*00f8*/ 	.word	0x00001690


	//   ....[6]....
        /*00fc*/ 	.word	0x00001780


	//   ....[7]....
        /*0100*/ 	.word	0x000017b0


	//   ....[8]....
        /*0104*/ 	.word	0x000018d0


	//   ....[9]....
        /*0108*/ 	.word	0x000018f0


	//   ....[10]....
        /*010c*/ 	.word	0x00001af0


	//   ....[11]....
        /*0110*/ 	.word	0x00001b40


	//   ....[12]....
        /*0114*/ 	.word	0x00001b60


	//   ....[13]....
        /*0118*/ 	.word	0x00001b80


	//   ....[14]....
        /*011c*/ 	.word	0x00001c70


	//   ....[15]....
        /*0120*/ 	.word	0x00001cb0


	//   ....[16]....
        /*0124*/ 	.word	0x00001cf0


	//   ....[17]....
        /*0128*/ 	.word	0x00001de0


	//   ....[18]....
        /*012c*/ 	.word	0x00001e10


	//----- nvinfo : EIATTR_EXIT_INSTR_OFFSETS
	.align		4
.L_30:
        /*0130*/ 	.byte	0x04, 0x1c
        /*0132*/ 	.short	(.L_32 - .L_31)


	//   ....[0]....
.L_31:
        /*0134*/ 	.word	0x000024f0


	//----- nvinfo : EIATTR_MAX_THREADS
	.align		4
.L_32:
        /*0138*/ 	.byte	0x04, 0x05
        /*013a*/ 	.short	(.L_34 - .L_33)
.L_33:
        /*013c*/ 	.word	0x00000100
        /*0140*/ 	.word	0x00000001
        /*0144*/ 	.word	0x00000001


	//----- nvinfo : EIATTR_CBANK_PARAM_SIZE
	.align		4
.L_34:
        /*0148*/ 	.byte	0x03, 0x19
        /*014a*/ 	.short	0x0038


	//----- nvinfo : EIATTR_PARAM_CBANK
	.align		4
        /*014c*/ 	.byte	0x04, 0x0a
        /*014e*/ 	.short	(.L_36 - .L_35)
	.align		4
.L_35:
        /*0150*/ 	.word	index@(.nv.constant0.triton_)
        /*0154*/ 	.short	0x0210
        /*0156*/ 	.short	0x0038


	//----- nvinfo : EIATTR_SW_WAR
	.align		4
.L_36:
        /*0158*/ 	.byte	0x04, 0x36
        /*015a*/ 	.short	(.L_38 - .L_37)
.L_37:
        /*015c*/ 	.word	0x00000008
.L_38:


//--------------------- .nv.callgraph             --------------------------
	.section	.nv.callgraph,"",@"SHT_CUDA_CALLGRAPH"
	.align	4
	.sectionentsize	8
	.align		4
        /*0000*/ 	.word	0x00000000
	.align		4
        /*0004*/ 	.word	0xffffffff
	.align		4
        /*0008*/ 	.word	0x00000000
	.align		4
        /*000c*/ 	.word	0xfffffffe
	.align		4
        /*0010*/ 	.word	0x00000000
	.align		4
        /*0014*/ 	.word	0xfffffffd
	.align		4
        /*0018*/ 	.word	0x00000000
	.align		4
        /*001c*/ 	.word	0xfffffffc


//--------------------- .nv.constant4             --------------------------
	.section	.nv.constant4,"a",@progbits
	.align	8
	.align		8
.nv.constant4:
        /*0000*/ 	.dword	_$_str


//--------------------- .text.triton_             --------------------------
	.section	.text.triton_,"ax",@progbits
	.sectionflags	@"SHF_BARRIERS=1"
	.align	128
        .global         triton_
        .type           triton_,@function
        .size           triton_,(.L_x_2 - triton_)
        .other          triton_,@"STO_CUDA_ENTRY STV_DEFAULT"
triton_:
.text.triton_:
[----:B------:R-:W0:Y:S01]  /*0000*/  LDC R1, c[0x0][0x28] ;  /* 0x00000a00ff017b82 */ /* 0x000e220000000800 */
[----:B------:R-:W1:Y:S07]  /*0010*/  S2R R0, SR_TID.X ;  /* 0x0000000000007919 */ /* 0x000e6e0000002100 */
[----:B------:R-:W2:Y:S01]  /*0020*/  LDC.64 R16, c[0x0][0x210] ;  /* 0x00008400ff107b82 */ /* 0x000ea20000000a00 */
[----:B------:R-:W-:Y:S01]  /*0030*/  ULDC UR12, c[0x0][0x240] ;  /* 0x00009000000c7ab9 */ /* 0x000fe20000000800 */
[----:B------:R-:W-:Y:S01]  /*0040*/  ULDC.64 UR4, c[0x0][0x230] ;  /* 0x00008c0000047ab9 */ /* 0x000fe20000000a00 */
[----:B------:R-:W3:Y:S01]  /*0050*/  S2R R3, SR_CTAID.X ;  /* 0x0000000000037919 */ /* 0x000ee20000002500 */
[----:B------:R-:W-:Y:S01]  /*0060*/  ULDC.64 UR8, c[0x0][0x228] ;  /* 0x00008a0000087ab9 */ /* 0x000fe20000000a00 */
[----:B------:R-:W-:Y:S01]  /*0070*/  CS2R R22, SRZ ;  /* 0x0000000000167805 */ /* 0x000fe2000001ff00 */
[----:B------:R-:W-:Y:S01]  /*0080*/  ULDC.64 UR10, c[0x0][0x220] ;  /* 0x00008800000a7ab9 */ /* 0x000fe20000000a00 */
[----:B------:R-:W-:Y:S01]  /*0090*/  ULDC.64 UR6, c[0x0][0x208] ;  /* 0x0000820000067ab9 */ /* 0x000fe20000000a00 */
[----:B------:R-:W4:Y:S01]  /*00a0*/  LDC.64 R20, c[0x0][0x218] ;  /* 0x00008600ff147b82 */ /* 0x000f220000000a00 */
[----:B-1----:R-:W-:-:S02]  /*00b0*/  LOP3.LUT R10, R0, 0xff, RZ, 0xc0, !PT ;  /* 0x000000ff000a7812 */ /* 0x002fc400078ec0ff */
[----:B------:R-:W-:Y:S02]  /*00c0*/  SHF.L.U32 R0, R0, 0x2, RZ ;  /* 0x0000000200007819 */ /* 0x000fe400000006ff */
[----:B---3--:R-:W-:Y:S01]  /*00d0*/  ISETP.GE.AND P1, PT, R3, UR12, PT ;  /* 0x0000000c03007c0c */ /* 0x008fe2000bf26270 */
[----:B------:R-:W-:Y:S01]  /*00e0*/  IMAD.WIDE.U32 R10, R10, 0x8, RZ ;  /* 0x000000080a0a7825 */ /* 0x000fe200078e00ff */
[----:B------:R-:W-:Y:S02]  /*00f0*/  LOP3.LUT R0, R0, 0x3fc, RZ, 0xc0, !PT ;  /* 0x000003fc00007812 */ /* 0x000fe400078ec0ff */
[----:B------:R-:W-:-:S03]  /*0100*/  IADD3 R18, P0, R10, UR4, RZ ;  /* 0x000000040a127c10 */ /* 0x000fc6000ff1e0ff */
[----:B------:R-:W-:Y:S01]  /*0110*/  IMAD R0, R3, 0xc00, R0 ;  /* 0x00000c0003007824 */ /* 0x000fe200078e0200 */
[----:B------:R-:W-:Y:S02]  /*0120*/  LOP3.LUT R8, R10, 0x3000, RZ, 0xfc, !PT ;  /* 0x000030000a087812 */ /* 0x000fe400078efcff */
[----:B------:R-:W-:Y:S01]  /*0130*/  IADD3.X R19, R11, UR5, RZ, P0, !PT ;  /* 0x000000050b137c10 */ /* 0x000fe200087fe4ff */
[C---:B--2---:R-:W-:Y:S01]  /*0140*/  IMAD.WIDE R26, R0.reuse, 0x2, R16 ;  /* 0x00000002001a7825 */ /* 0x044fe200078e0210 */
[----:B------:R-:W-:Y:S02]  /*0150*/  IADD3 R6, P0, R8, UR8, RZ ;  /* 0x0000000808067c10 */ /* 0x000fe4000ff1e0ff */
[----:B------:R-:W-:Y:S01]  /*0160*/  IADD3 R8, P2, R8, UR10, RZ ;  /* 0x0000000a08087c10 */ /* 0x000fe2000ff5e0ff */
[----:B------:R-:W2:Y:S01]  /*0170*/  LDG.E.EL.64 R14, desc[UR6][R18.64] ;  /* 0x00000006120e7981 */ /* 0x000ea2000c2e1b00 */
[----:B------:R-:W-:Y:S02]  /*0180*/  IADD3.X R7, R11, UR9, RZ, P0, !PT ;  /* 0x000000090b077c10 */ /* 0x000fe400087fe4ff */
[----:B------:R-:W-:Y:S01]  /*0190*/  IADD3.X R9, R11, UR11, RZ, P2, !PT ;  /* 0x0000000b0b097c10 */ /* 0x000fe200097fe4ff */
[----:B------:R-:W3:Y:S01]  /*01a0*/  @!P1 LDG.E.EF.64 R22, desc[UR6][R26.64] ;  /* 0x000000061a169981 */ /* 0x000ee2000c0e1b00 */
[----:B------:R-:W-:Y:S01]  /*01b0*/  CS2R R12, SRZ ;  /* 0x00000000000c7805 */ /* 0x000fe2000001ff00 */
[----:B----4-:R-:W-:-:S02]  /*01c0*/  IMAD.WIDE R28, R0, 0x2, R20 ;  /* 0x00000002001c7825 */ /* 0x010fc400078e0214 */
[----:B------:R-:W4:Y:S04]  /*01d0*/  LDG.E.EL.64 R6, desc[UR6][R6.64] ;  /* 0x0000000606067981 */ /* 0x000f28000c2e1b00 */
[----:B------:R-:W5:Y:S04]  /*01e0*/  LDG.E.EL.64 R8, desc[UR6][R8.64] ;  /* 0x0000000608087981 */ /* 0x000f68000c2e1b00 */
[----:B------:R-:W4:Y:S01]  /*01f0*/  @!P1 LDG.E.EF.64 R12, desc[UR6][R28.64] ;  /* 0x000000061c0c9981 */ /* 0x000f22000c0e1b00 */
[----:B--2---:R-:W-:Y:S02]  /*0200*/  SHF.L.U32 R31, R15, 0x10, RZ ;  /* 0x000000100f1f7819 */ /* 0x004fe400000006ff */
[----:B---3--:R-:W-:-:S04]  /*0210*/  SEL R30, R23, RZ, !P1 ;  /* 0x000000ff171e7207 */ /* 0x008fc80004800000 */
[----:B------:R-:W-:Y:S02]  /*0220*/  PRMT R15, R30, 0x7632, R15 ;  /* 0x000076321e0f7816 */ /* 0x000fe4000000000f */
[----:B------:R-:W-:Y:S01]  /*0230*/  SEL R25, R22, RZ, !P1 ;  /* 0x000000ff16197207 */ /* 0x000fe20004800000 */
[----:B-----5:R-:W-:Y:S01]  /*0240*/  IMAD.U32 R32, R8, 0x10000, RZ ;  /* 0x0001000008207824 */ /* 0x020fe200078e00ff */
[----:B----4-:R-:W-:Y:S02]  /*0250*/  SHF.L.U32 R33, R6, 0x10, RZ ;  /* 0x0000001006217819 */ /* 0x010fe400000006ff */
[----:B------:R-:W-:Y:S02]  /*0260*/  PRMT R8, R15, 0x7632, R8 ;  /* 0x000076320f087816 */ /* 0x000fe40000000008 */
[----:B------:R-:W-:Y:S01]  /*0270*/  PRMT R6, R14, 0x7632, R6 ;  /* 0x000076320e067816 */ /* 0x000fe20000000006 */
[----:B------:R-:W-:Y:S01]  /*0280*/  IMAD.U32 R22, R30, 0x10000, RZ ;  /* 0x000100001e167824 */ /* 0x000fe200078e00ff */
[----:B------:R-:W-:Y:S01]  /*0290*/  SHF.L.U32 R24, R25, 0x10, RZ ;  /* 0x0000001019187819 */ /* 0x000fe200000006ff */
[----:B------:R-:W-:Y:S01]  /*02a0*/  IMAD.U32 R30, R8, 0x10000, RZ ;  /* 0x00010000081e7824 */ /* 0x000fe200078e00ff */
[----:B------:R-:W-:-:S02]  /*02b0*/  SHF.L.U32 R23, R14, 0x10, RZ ;  /* 0x000000100e177819 */ /* 0x000fc400000006ff */
[----:B------:R-:W-:Y:S02]  /*02c0*/  SEL R12, R12, RZ, !P1 ;  /* 0x000000ff0c0c7207 */ /* 0x000fe40004800000 */
[----:B------:R-:W-:Y:S02]  /*02d0*/  SHF.L.U32 R28, R6, 0x10, RZ ;  /* 0x00000010061c7819 */ /* 0x000fe400000006ff */
[----:B------:R-:W-:Y:S02]  /*02e0*/  PRMT R8, R8, 0x7632, R8 ;  /* 0x0000763208087816 */ /* 0x000fe40000000008 */
[----:B------:R-:W-:Y:S01]  /*02f0*/  PRMT R6, R6, 0x7632, R6 ;  /* 0x0000763206067816 */ /* 0x000fe20000000006 */
[----:B------:R-:W-:Y:S01]  /*0300*/  FADD R24, R24, R23 ;  /* 0x0000001718187221 */ /* 0x000fe20000000000 */
[----:B------:R-:W-:Y:S01]  /*0310*/  SHF.L.U32 R14, R12, 0x10, RZ ;  /* 0x000000100c0e7819 */ /* 0x000fe200000006ff */
[----:B------:R-:W-:Y:S01]  /*0320*/  FADD R22, R22, R31 ;  /* 0x0000001f16167221 */ /* 0x000fe20000000000 */
[----:B------:R-:W-:Y:S01]  /*0330*/  FADD R23, R32, R33 ;  /* 0x0000002120177221 */ /* 0x000fe20000000000 */
[----:B------:R-:W-:Y:S01]  /*0340*/  PRMT R25, R25, 0x7632, R25 ;  /* 0x0000763219197816 */ /* 0x000fe20000000019 */
[----:B------:R-:W-:Y:S01]  /*0350*/  IMAD.U32 R31, R8, 0x10000, RZ ;  /* 0x00010000081f7824 */ /* 0x000fe200078e00ff */
[----:B------:R-:W-:-:S02]  /*0360*/  SHF.L.U32 R6, R6, 0x10, RZ ;  /* 0x0000001006067819 */ /* 0x000fc400000006ff */
[----:B------:R-:W-:Y:S02]  /*0370*/  SHF.L.U32 R29, R9, 0x10, RZ ;  /* 0x00000010091d7819 */ /* 0x000fe400000006ff */
[----:B------:R-:W-:Y:S02]  /*0380*/  SHF.L.U32 R32, R7, 0x10, RZ ;  /* 0x0000001007207819 */ /* 0x000fe400000006ff */
[----:B------:R-:W-:Y:S02]  /*0390*/  SEL R13, R13, RZ, !P1 ;  /* 0x000000ff0d0d7207 */ /* 0x000fe40004800000 */
[----:B------:R-:W-:Y:S02]  /*03a0*/  PRMT R9, R9, 0x7632, R9 ;  /* 0x0000763209097816 */ /* 0x000fe40000000009 */
[----:B------:R-:W-:Y:S01]  /*03b0*/  PRMT R7, R7, 0x7632, R7 ;  /* 0x0000763207077816 */ /* 0x000fe20000000007 */
[----:B------:R-:W-:Y:S01]  /*03c0*/  FFMA R8, R23, R24, R14 ;  /* 0x0000001817087223 */ /* 0x000fe2000000000e */
[----:B------:R-:W-:-:S02]  /*03d0*/  IMAD.U32 R25, R25, 0x10000, RZ ;  /* 0x0001000019197824 */ /* 0x000fc400078e00ff */
[----:B------:R-:W-:Y:S01]  /*03e0*/  FADD R14, R31, R6 ;  /* 0x000000061f0e7221 */ /* 0x000fe20000000000 */
[----:B------:R-:W-:Y:S01]  /*03f0*/  PRMT R12, R12, 0x7632, R12 ;  /* 0x000076320c0c7816 */ /* 0x000fe2000000000c */
[----:B------:R-:W-:Y:S01]  /*0400*/  IMAD.U32 R24, R7, 0x10000, RZ ;  /* 0x0001000007187824 */ /* 0x000fe200078e00ff */
[----:B------:R-:W-:Y:S02]  /*0410*/  SHF.L.U32 R15, R15, 0x10, RZ ;  /* 0x000000100f0f7819 */ /* 0x000fe400000006ff */
[----:B------:R-:W-:Y:S02]  /*0420*/  PRMT R6, R13, 0x7632, R6 ;  /* 0x000076320d067816 */ /* 0x000fe40000000006 */
[----:B------:R-:W-:Y:S01]  /*0430*/  SHF.L.U32 R9, R9, 0x10, RZ ;  /* 0x0000001009097819 */ /* 0x000fe200000006ff */
[----:B------:R-:W-:Y:S01]  /*0440*/  FADD R25, R25, R28 ;  /* 0x0000001c19197221 */ /* 0x000fe20000000000 */
[----:B------:R-:W-:Y:S01]  /*0450*/  SHF.L.U32 R7, R12, 0x10, RZ ;  /* 0x000000100c077819 */ /* 0x000fe200000006ff */
[----:B------:R-:W-:Y:S01]  /*0460*/  FADD R15, R15, R30 ;  /* 0x0000001e0f0f7221 */ /* 0x000fe20000000000 */
[----:B------:R-:W-:Y:S01]  /*0470*/  SHF.L.U32 R28, R13, 0x10, RZ ;  /* 0x000000100d1c7819 */ /* 0x000fe200000006ff */
[----:B------:R-:W-:Y:S01]  /*0480*/  FADD R29, R29, R32 ;  /* 0x000000201d1d7221 */ /* 0x000fe20000000000 */
[----:B------:R-:W-:Y:S01]  /*0490*/  LOP3.LUT R12, R10, 0x3000, RZ, 0xfc, !PT ;  /* 0x000030000a0c7812 */ /* 0x000fe200078efcff */
[----:B------:R-:W-:-:S02]  /*04a0*/  IMAD.U32 R13, R6, 0x10000, RZ ;  /* 0x00010000060d7824 */ /* 0x000fc400078e00ff */
[----:B------:R-:W-:Y:S01]  /*04b0*/  FADD R10, R9, R24 ;  /* 0x00000018090a7221 */ /* 0x000fe20000000000 */
[----:B------:R-:W-:Y:S01]  /*04c0*/  FFMA R6, R29, R22, R28 ;  /* 0x000000161d067223 */ /* 0x000fe2000000001c */
[----:B------:R-:W-:Y:S01]  /*04d0*/  FFMA R7, R14, R25, R7 ;  /* 0x000000190e077223 */ /* 0x000fe20000000007 */
[----:B------:R-:W-:Y:S01]  /*04e0*/  IADD3 R14, P0, R12, UR10, RZ ;  /* 0x0000000a0c0e7c10 */ /* 0x000fe2000ff1e0ff */
[----:B------:R-:W-:Y:S01]  /*04f0*/  FFMA R9, R10, R15, R13 ;  /* 0x0000000f0a097223 */ /* 0x000fe2000000000d */
[----:B------:R-:W-:Y:S02]  /*0500*/  IADD3 R24, P2, R12, UR8, RZ ;  /* 0x000000080c187c10 */ /* 0x000fe4000ff5e0ff */
[----:B------:R-:W-:Y:S02]  /*0510*/  IADD3.X R15, R11, UR11, RZ, P0, !PT ;  /* 0x0000000b0b0f7c10 */ /* 0x000fe400087fe4ff */
[----:B------:R-:W-:Y:S02]  /*0520*/  F2FP.BF16.F32.PACK_AB R32, R7, R8 ;  /* 0x000000080720723e */ /* 0x000fe400000010ff */
[----:B------:R-:W-:-:S02]  /*0530*/  F2FP.BF16.F32.PACK_AB R33, R9, R6 ;  /* 0x000000060921723e */ /* 0x000fc400000010ff */
[----:B------:R-:W-:-:S03]  /*0540*/  IADD3.X R25, R11, UR9, RZ, P2, !PT ;  /* 0x000000090b197c10 */ /* 0x000fc600097fe4ff */
[----:B------:R1:W-:Y:S04]  /*0550*/  @!P1 STG.E.64 desc[UR6][R26.64], R32 ;  /* 0x000000201a009986 */ /* 0x0003e8000c101b06 */
[----:B------:R-:W2:Y:S04]  /*0560*/  LDG.E.EL.64 R14, desc[UR6][R14.64+0x800] ;  /* 0x000800060e0e7981 */ /* 0x000ea8000c2e1b00 */
[----:B------:R-:W3:Y:S01]  /*0570*/  LDG.E.EL.64 R24, desc[UR6][R24.64+0x800] ;  /* 0x0008000618187981 */ /* 0x000ee2000c2e1b00 */
[----:B------:R-:W-:Y:S02]  /*0580*/  IADD3 R29, R0, 0x400, RZ ;  /* 0x00000400001d7810 */ /* 0x000fe40007ffe0ff */
[----:B------:R-:W-:Y:S01]  /*0590*/  CS2R R10, SRZ ;  /* 0x00000000000a7805 */ /* 0x000fe2000001ff00 */
[----:B------:R-:W4:Y:S02]  /*05a0*/  LDG.E.EL.64 R12, desc[UR6][R18.64+0x800] ;  /* 0x00080006120c7981 */ /* 0x000f24000c2e1b00 */
[----:B------:R-:W-:Y:S01]  /*05b0*/  IMAD.WIDE R30, R29, 0x2, R16 ;  /* 0x000000021d1e7825 */ /* 0x000fe200078e0210 */
[----:B------:R-:W-:-:S04]  /*05c0*/  CS2R R22, SRZ ;  /* 0x0000000000167805 */ /* 0x000fc8000001ff00 */
[----:B------:R-:W5:Y:S01]  /*05d0*/  @!P1 LDG.E.EF.64 R10, desc[UR6][R30.64] ;  /* 0x000000061e0a9981 */ /* 0x000f62000c0e1b00 */
[----:B-1----:R-:W-:-:S05]  /*05e0*/  IMAD.WIDE R26, R29, 0x2, R20 ;  /* 0x000000021d1a7825 */ /* 0x002fca00078e0214 */
[----:B------:R1:W4:Y:S01]  /*05f0*/  @!P1 LDG.E.EF.64 R22, desc[UR6][R26.64] ;  /* 0x000000061a169981 */ /* 0x000322000c0e1b00 */
[C---:B--2---:R-:W-:Y:S02]  /*0600*/  PRMT R29, R14.reuse, 0x7632, R29 ;  /* 0x000076320e1d7816 */ /* 0x044fe4000000001d */
[----:B------:R-:W-:Y:S01]  /*0610*/  SHF.L.U32 R28, R14, 0x10, RZ ;  /* 0x000000100e1c7819 */ /* 0x000fe200000006ff */
[C---:B------:R-:W-:Y:S01]  /*0620*/  IMAD.U32 R14, R15.reuse, 0x10000, RZ ;  /* 0x000100000f0e7824 */ /* 0x040fe200078e00ff */
[----:B------:R-:W-:Y:S02]  /*0630*/  PRMT R32, R15, 0x7632, R32 ;  /* 0x000076320f207816 */ /* 0x000fe40000000020 */
[C---:B---3--:R-:W-:Y:S02]  /*0640*/  PRMT R15, R24.reuse, 0x7632, R15 ;  /* 0x00007632180f7816 */ /* 0x048fe4000000000f */
[----:B------:R-:W-:Y:S02]  /*0650*/  SHF.L.U32 R33, R24, 0x10, RZ ;  /* 0x0000001018217819 */ /* 0x000fe400000006ff */
[----:B------:R-:W-:-:S02]  /*0660*/  PRMT R24, R25, 0x7632, R24 ;  /* 0x0000763219187816 */ /* 0x000fc40000000018 */
[----:B------:R-:W-:Y:S02]  /*0670*/  SHF.L.U32 R25, R25, 0x10, RZ ;  /* 0x0000001019197819 */ /* 0x000fe400000006ff */
[----:B------:R-:W-:-:S03]  /*0680*/  SHF.L.U32 R35, R24, 0x10, RZ ;  /* 0x0000001018237819 */ /* 0x000fc600000006ff */
[--C-:B------:R-:W-:Y:S02]  /*0690*/  FADD R24, R14, R25.reuse ;  /* 0x000000190e187221 */ /* 0x100fe40000000000 */
[----:B------:R-:W2:Y:S01]  /*06a0*/  S2R R14, SR_TID.X ;  /* 0x00000000000e7919 */ /* 0x000ea20000002100 */
[----:B------:R-:W-:Y:S02]  /*06b0*/  SHF.L.U32 R29, R29, 0x10, RZ ;  /* 0x000000101d1d7819 */ /* 0x000fe400000006ff */
[----:B-1----:R-:W-:Y:S02]  /*06c0*/  SHF.L.U32 R26, R15, 0x10, RZ ;  /* 0x000000100f1a7819 */ /* 0x002fe400000006ff */
[----:B----4-:R-:W-:Y:S02]  /*06d0*/  PRMT R25, R12, 0x7632, R25 ;  /* 0x000076320c197816 */ /* 0x010fe40000000019 */
[----:B-----5:R-:W-:Y:S02]  /*06e0*/  SEL R10, R10, RZ, !P1 ;  /* 0x000000ff0a0a7207 */ /* 0x020fe40004800000 */
[----:B------:R-:W-:Y:S01]  /*06f0*/  SEL R11, R11, RZ, !P1 ;  /* 0x000000ff0b0b7207 */ /* 0x000fe20004800000 */
[----:B------:R-:W-:Y:S01]  /*0700*/  FADD R15, R28, R33 ;  /* 0x000000211c0f7221 */ /* 0x000fe20000000000 */
[----:B------:R-:W-:Y:S01]  /*0710*/  FADD R27, R29, R26 ;  /* 0x0000001a1d1b7221 */ /* 0x000fe20000000000 */
[----:B------:R-:W-:-:S02]  /*0720*/  SHF.L.U32 R29, R12, 0x10, RZ ;  /* 0x000000100c1d7819 */ /* 0x000fc400000006ff */
[----:B------:R-:W-:Y:S01]  /*0730*/  SHF.L.U32 R33, R25, 0x10, RZ ;  /* 0x0000001019217819 */ /* 0x000fe200000006ff */
[----:B------:R-:W-:Y:S01]  /*0740*/  IMAD.U32 R28, R13, 0x10000, RZ ;  /* 0x000100000d1c7824 */ /* 0x000fe200078e00ff */
[C---:B------:R-:W-:Y:S02]  /*0750*/  PRMT R12, R10.reuse, 0x7632, R12 ;  /* 0x000076320a0c7816 */ /* 0x040fe4000000000c */
[----:B------:R-:W-:Y:S02]  /*0760*/  SHF.L.U32 R25, R11, 0x10, RZ ;  /* 0x000000100b197819 */ /* 0x000fe400000006ff */
[----:B------:R-:W-:Y:S02]  /*0770*/  SHF.L.U32 R10, R10, 0x10, RZ ;  /* 0x000000100a0a7819 */ /* 0x000fe400000006ff */
[----:B------:R-:W-:Y:S01]  /*0780*/  SEL R22, R22, RZ, !P1 ;  /* 0x000000ff16167207 */ /* 0x000fe20004800000 */
[----:B------:R-:W-:Y:S01]  /*0790*/  FADD R25, R25, R28 ;  /* 0x0000001c19197221 */ /* 0x000fe20000000000 */
[----:B------:R-:W-:-:S02]  /*07a0*/  IMAD.U32 R32, R32, 0x10000, RZ ;  /* 0x0001000020207824 */ /* 0x000fc400078e00ff */
[--C-:B------:R-:W-:Y:S01]  /*07b0*/  FADD R10, R10, R29.reuse ;  /* 0x0000001d0a0a7221 */ /* 0x100fe20000000000 */
[----:B------:R-:W-:Y:S01]  /*07c0*/  PRMT R28, R11, 0x7632, R28 ;  /* 0x000076320b1c7816 */ /* 0x000fe2000000001c */
[----:B------:R-:W-:Y:S01]  /*07d0*/  IMAD.U32 R12, R12, 0x10000, RZ ;  /* 0x000100000c0c7824 */ /* 0x000fe200078e00ff */
[----:B------:R-:W-:Y:S02]  /*07e0*/  SEL R23, R23, RZ, !P1 ;  /* 0x000000ff17177207 */ /* 0x000fe40004800000 */
[----:B------:R-:W-:Y:S02]  /*07f0*/  PRMT R29, R13, 0x7632, R29 ;  /* 0x000076320d1d7816 */ /* 0x000fe4000000001d */
[----:B------:R-:W-:Y:S01]  /*0800*/  PRMT R11, R22, 0x7632, R11 ;  /* 0x00007632160b7816 */ /* 0x000fe2000000000b */
[----:B------:R-:W-:Y:S01]  /*0810*/  FADD R26, R32, R35 ;  /* 0x00000023201a7221 */ /* 0x000fe20000000000 */
[----:B------:R-:W-:Y:S01]  /*0820*/  PRMT R13, R23, 0x7632, R13 ;  /* 0x00007632170d7816 */ /* 0x000fe2000000000d */
[----:B------:R-:W-:Y:S01]  /*0830*/  FADD R12, R12, R33 ;  /* 0x000000210c0c7221 */ /* 0x000fe20000000000 */
[----:B------:R-:W-:-:S02]  /*0840*/  SHF.L.U32 R29, R29, 0x10, RZ ;  /* 0x000000101d1d7819 */ /* 0x000fc400000006ff */
[----:B------:R-:W-:Y:S02]  /*0850*/  SHF.L.U32 R28, R28, 0x10, RZ ;  /* 0x000000101c1c7819 */ /* 0x000fe400000006ff */
[----:B------:R-:W-:Y:S01]  /*0860*/  SHF.L.U32 R32, R11, 0x10, RZ ;  /* 0x000000100b207819 */ /* 0x000fe200000006ff */
[----:B------:R-:W-:Y:S01]  /*0870*/  IMAD.U32 R23, R23, 0x10000, RZ ;  /* 0x0001000017177824 */ /* 0x000fe200078e00ff */
[----:B------:R-:W-:Y:S01]  /*0880*/  SHF.L.U32 R22, R22, 0x10, RZ ;  /* 0x0000001016167819 */ /* 0x000fe200000006ff */
[----:B------:R-:W-:Y:S01]  /*0890*/  FADD R29, R28, R29 ;  /* 0x0000001d1c1d7221 */ /* 0x000fe20000000000 */
[----:B------:R-:W-:Y:S01]  /*08a0*/  SHF.L.U32 R13, R13, 0x10, RZ ;  /* 0x000000100d0d7819 */ /* 0x000fe200000006ff */
[----:B------:R-:W-:Y:S01]  /*08b0*/  FFMA R27, R27, R12, R32 ;  /* 0x0000000c1b1b7223 */ /* 0x000fe20000000020 */
[----:B--2---:R-:W-:Y:S01]  /*08c0*/  LOP3.LUT R12, R14, 0xff, RZ, 0xc0, !PT ;  /* 0x000000ff0e0c7812 */ /* 0x004fe200078ec0ff */
[----:B------:R-:W-:Y:S01]  /*08d0*/  FFMA R10, R15, R10, R22 ;  /* 0x0000000a0f0a7223 */ /* 0x000fe20000000016 */
[----:B------:R-:W-:Y:S01]  /*08e0*/  FFMA R11, R24, R25, R23 ;  /* 0x00000019180b7223 */ /* 0x000fe20000000017 */
[----:B------:R-:W-:Y:S01]  /*08f0*/  FFMA R26, R26, R29, R13 ;  /* 0x0000001d1a1a7223 */ /* 0x000fe2000000000d */
[----:B------:R-:W-:Y:S01]  /*0900*/  IADD3 R33, R0, 0x800, RZ ;  /* 0x0000080000217810 */ /* 0x000fe20007ffe0ff */
[----:B------:R-:W-:Y:S01]  /*0910*/  IMAD.WIDE.U32 R12, R12, 0x8, RZ ;  /* 0x000000080c0c7825 */ /* 0x000fe200078e00ff */
[----:B------:R-:W-:-:S02]  /*0920*/  CS2R R22, SRZ ;  /* 0x0000000000167805 */ /* 0x000fc4000001ff00 */
[----:B------:R-:W-:Y:S02]  /*0930*/  F2FP.BF16.F32.PACK_AB R28, R27, R10 ;  /* 0x0000000a1b1c723e */ /* 0x000fe400000010ff */
[----:B------:R-:W-:Y:S01]  /*0940*/  F2FP.BF16.F32.PACK_AB R29, R26, R11 ;  /* 0x0000000b1a1d723e */ /* 0x000fe200000010ff */
[----:B------:R-:W-:Y:S01]  /*0950*/  IMAD.WIDE R16, R33, 0x2, R16 ;  /* 0x0000000221107825 */ /* 0x000fe200078e0210 */
[----:B------:R-:W-:-:S03]  /*0960*/  LOP3.LUT R24, R12, 0x3000, RZ, 0xfc, !PT ;  /* 0x000030000c187812 */ /* 0x000fc600078efcff */
[----:B------:R1:W-:Y:S01]  /*0970*/  @!P1 STG.E.64 desc[UR6][R30.64], R28 ;  /* 0x0000001c1e009986 */ /* 0x0003e2000c101b06 */
[----:B------:R-:W-:Y:S02]  /*0980*/  IADD3 R14, P0, R24, UR8, RZ ;  /* 0x00000008180e7c10 */ /* 0x000fe4000ff1e0ff */
[----:B------:R-:W-:Y:S01]  /*0990*/  IADD3 R24, P2, R24, UR10, RZ ;  /* 0x0000000a18187c10 */ /* 0x000fe2000ff5e0ff */
[----:B------:R-:W2:Y:S01]  /*09a0*/  @!P1 LDG.E.EF.64 R22, desc[UR6][R16.64] ;  /* 0x0000000610169981 */ /* 0x000ea2000c0e1b00 */
[----:B------:R-:W-:Y:S02]  /*09b0*/  IADD3.X R15, R13, UR9, RZ, P0, !PT ;  /* 0x000000090d0f7c10 */ /* 0x000fe400087fe4ff */
[----:B------:R-:W-:Y:S01]  /*09c0*/  IADD3.X R25, R13, UR11, RZ, P2, !PT ;  /* 0x0000000b0d197c10 */ /* 0x000fe200097fe4ff */
[----:B------:R-:W3:Y:S01]  /*09d0*/  LDG.E.EL.64 R18, desc[UR6][R18.64+0x1000] ;  /* 0x0010000612127981 */ /* 0x000ee2000c2e1b00 */
[----:B------:R-:W-:Y:S01]  /*09e0*/  CS2R R12, SRZ ;  /* 0x00000000000c7805 */ /* 0x000fe2000001ff00 */
[----:B------:R-:W-:-:S02]  /*09f0*/  IMAD.WIDE R20, R33, 0x2, R20 ;  /* 0x0000000221147825 */ /* 0x000fc400078e0214 */
[----:B------:R-:W4:Y:S04]  /*0a00*/  LDG.E.EL.64 R14, desc[UR6][R14.64+0x1000] ;  /* 0x001000060e0e7981 */ /* 0x000f28000c2e1b00 */
[----:B------:R-:W5:Y:S04]  /*0a10*/  LDG.E.EL.64 R24, desc[UR6][R24.64+0x1000] ;  /* 0x0010000618187981 */ /* 0x000f68000c2e1b00 */
[----:B------:R1:W4:Y:S01]  /*0a20*/  @!P1 LDG.E.EF.64 R12, desc[UR6][R20.64] ;  /* 0x00000006140c9981 */ /* 0x000322000c0e1b00 */
[----:B------:R-:W-:-:S04]  /*0a30*/  ISETP.LT.AND P0, PT, R3, UR12, PT ;  /* 0x0000000c03007c0c */ /* 0x000fc8000bf01270 */
[----:B------:R-:W-:-:S05]  /*0a40*/  SEL R3, RZ, 0x3f800000, !P0 ;  /* 0x3f800000ff037807 */ /* 0x000fca0004000000 */
[----:B-1----:R-:W-:-:S05]  /*0a50*/  FADD R28, R3, 1 ;  /* 0x3f800000031c7421 */ /* 0x002fca0000000000 */
[----:B------:R-:W-:Y:S02]  /*0a60*/  FSEL R31, R28, R3, !P1 ;  /* 0x000000031c1f7208 */ /* 0x000fe40004800000 */
[----:B------:R-:W-:Y:S01]  /*0a70*/  MUFU.RCP R28, R28 ;  /* 0x0000001c001c7308 */ /* 0x000fe20000001000 */
[----:B------:R-:W-:Y:S02]  /*0a80*/  FSEL R6, R6, RZ, !P1 ;  /* 0x000000ff06067208 */ /* 0x000fe40004800000 */
[----:B------:R-:W-:Y:S02]  /*0a90*/  FSEL R7, R7, RZ, !P1 ;  /* 0x000000ff07077208 */ /* 0x000fe40004800000 */
[----:B--2---:R-:W-:Y:S02]  /*0aa0*/  SEL R22, R22, RZ, !P1 ;  /* 0x000000ff16167207 */ /* 0x004fe40004800000 */
[----:B------:R-:W-:Y:S02]  /*0ab0*/  SEL R23, R23, RZ, !P1 ;  /* 0x000000ff17177207 */ /* 0x000fe40004800000 */
[----:B------:R-:W-:Y:S01]  /*0ac0*/  SHF.L.U32 R30, R22, 0x10, RZ ;  /* 0x00000010161e7819 */ /* 0x000fe200000006ff */
[C---:B---3--:R-:W-:Y:S01]  /*0ad0*/  IMAD.U32 R29, R18.reuse, 0x10000, RZ ;  /* 0x00010000121d7824 */ /* 0x048fe200078e00ff */
[----:B------:R-:W-:-:S02]  /*0ae0*/  PRMT R18, R18, 0x7632, R18 ;  /* 0x0000763212127816 */ /* 0x000fc40000000012 */
[----:B------:R-:W-:Y:S01]  /*0af0*/  PRMT R22, R22, 0x7632, R22 ;  /* 0x0000763216167816 */ /* 0x000fe20000000016 */
[----:B------:R-:W-:Y:S01]  /*0b00*/  FADD R30, R30, R29 ;  /* 0x0000001d1e1e7221 */ /* 0x000fe20000000000 */
[----:B------:R-:W-:Y:S02]  /*0b10*/  SHF.L.U32 R33, R19, 0x10, RZ ;  /* 0x0000001013217819 */ /* 0x000fe400000006ff */
[----:B0-----:R-:W-:Y:S01]  /*0b20*/  SHF.L.U32 R20, R23, 0x10, RZ ;  /* 0x0000001017147819 */ /* 0x001fe200000006ff */
[----:B------:R-:W-:Y:S01]  /*0b30*/  IMAD.U32 R32, R18, 0x10000, RZ ;  /* 0x0001000012207824 */ /* 0x000fe200078e00ff */
[----:B------:R-:W-:Y:S02]  /*0b40*/  SHF.L.U32 R29, R22, 0x10, RZ ;  /* 0x00000010161d7819 */ /* 0x000fe400000006ff */
[----:B----4-:R-:W-:Y:S02]  /*0b50*/  SHF.L.U32 R21, R14, 0x10, RZ ;  /* 0x000000100e157819 */ /* 0x010fe400000006ff */
[----:B-----5:R-:W-:-:S02]  /*0b60*/  SHF.L.U32 R18, R24, 0x10, RZ ;  /* 0x0000001018127819 */ /* 0x020fc400000006ff */
[----:B------:R-:W-:Y:S01]  /*0b70*/  SEL R3, R12, RZ, !P1 ;  /* 0x000000ff0c037207 */ /* 0x000fe20004800000 */
[----:B------:R-:W-:Y:S01]  /*0b80*/  FADD R22, R20, R33 ;  /* 0x0000002114167221 */ /* 0x000fe20000000000 */
[----:B------:R-:W-:Y:S01]  /*0b90*/  FADD R29, R29, R32 ;  /* 0x000000201d1d7221 */ /* 0x000fe20000000000 */
[----:B------:R-:W-:Y:S01]  /*0ba0*/  FADD R12, R31, 1 ;  /* 0x3f8000001f0c7421 */ /* 0x000fe20000000000 */
[----:B------:R-:W-:Y:S01]  /*0bb0*/  SHF.L.U32 R20, R25, 0x10, RZ ;  /* 0x0000001019147819 */ /* 0x000fe200000006ff */
[----:B------:R-:W-:Y:S01]  /*0bc0*/  IMAD.U32 R33, R15, 0x10000, RZ ;  /* 0x000100000f217824 */ /* 0x000fe200078e00ff */
[----:B------:R-:W-:Y:S01]  /*0bd0*/  SHF.L.U32 R32, R3, 0x10, RZ ;  /* 0x0000001003207819 */ /* 0x000fe200000006ff */
[----:B------:R-:W-:Y:S01]  /*0be0*/  FADD R35, R18, R21 ;  /* 0x0000001512237221 */ /* 0x000fe20000000000 */
[----:B------:R-:W-:Y:S01]  /*0bf0*/  SEL R21, R13, RZ, !P1 ;  /* 0x000000ff0d157207 */ /* 0x000fe20004800000 */
[----:B------:R-:W-:Y:S01]  /*0c00*/  FADD R33, R20, R33 ;  /* 0x0000002114217221 */ /* 0x000fe20000000000 */
[----:B------:R-:W-:Y:S01]  /*0c10*/  FSEL R18, R12, R31, !P1 ;  /* 0x0000001f0c127208 */ /* 0x000fe20004800000 */
[----:B------:R-:W-:Y:S01]  /*0c20*/  FFMA R20, R35, R30, R32 ;  /* 0x0000001e23147223 */ /* 0x000fe20000000020 */
[----:B------:R-:W-:-:S02]  /*0c30*/  SHF.L.U32 R30, R21, 0x10, RZ ;  /* 0x00000010151e7819 */ /* 0x000fc400000006ff */
[----:B------:R-:W-:Y:S01]  /*0c40*/  PRMT R14, R14, 0x7632, R14 ;  /* 0x000076320e0e7816 */ /* 0x000fe2000000000e */
[----:B------:R-:W-:Y:S01]  /*0c50*/  FADD R13, R18, R18 ;  /* 0x00000012120d7221 */ /* 0x000fe20000000000 */
[----:B------:R-:W-:Y:S01]  /*0c60*/  PRMT R24, R24, 0x7632, R24 ;  /* 0x0000763218187816 */ /* 0x000fe20000000018 */
[----:B------:R-:W-:Y:S01]  /*0c70*/  FFMA R22, R33, R22, R30 ;  /* 0x0000001621167223 */ /* 0x000fe2000000001e */
[----:B------:R-:W-:Y:S01]  /*0c80*/  PRMT R3, R3, 0x7632, R3 ;  /* 0x0000763203037816 */ /* 0x000fe20000000003 */
[----:B------:R-:W-:Y:S01]  /*0c90*/  IMAD.U32 R33, R14, 0x10000, RZ ;  /* 0x000100000e217824 */ /* 0x000fe200078e00ff */
[----:B------:R-:W-:Y:S01]  /*0ca0*/  SHF.L.U32 R24, R24, 0x10, RZ ;  /* 0x0000001018187819 */ /* 0x000fe200000006ff */
[C---:B------:R-:W-:Y:S01]  /*0cb0*/  FMUL R14, R13.reuse, 16777216 ;  /* 0x4b8000000d0e7820 */ /* 0x040fe20000400000 */
[C---:B------:R-:W-:Y:S01]  /*0cc0*/  FSETP.GEU.AND P0, PT, R13.reuse, 1.175494350822287508e-38, PT ;  /* 0x008000000d00780b */ /* 0x040fe20003f0e000 */
[--C-:B------:R-:W-:Y:S01]  /*0cd0*/  FADD R31, R13, R18.reuse ;  /* 0x000000120d1f7221 */ /* 0x100fe20000000000 */
[----:B------:R-:W-:Y:S01]  /*0ce0*/  SHF.L.U32 R3, R3, 0x10, RZ ;  /* 0x0000001003037819 */ /* 0x000fe200000006ff */
[----:B------:R-:W-:Y:S01]  /*0cf0*/  FADD R32, R24, R33 ;  /* 0x0000002118207221 */ /* 0x000fe20000000000 */
[----:B------:R-:W-:Y:S01]  /*0d00*/  FSEL R24, R14, R13, !P0 ;  /* 0x0000000d0e187208 */ /* 0x000fe20004000000 */
[----:B------:R-:W-:-:S02]  /*0d10*/  FADD R14, R31, R18 ;  /* 0x000000121f0e7221 */ /* 0x000fc40000000000 */
[----:B------:R-:W-:Y:S02]  /*0d20*/  FFMA R29, R32, R29, R3 ;  /* 0x0000001d201d7223 */ /* 0x000fe40000000003 */
[C---:B------:R-:W-:Y:S01]  /*0d30*/  FMUL R3, R14.reuse, 16777216 ;  /* 0x4b8000000e037820 */ /* 0x040fe20000400000 */
[----:B------:R-:W0:Y:S01]  /*0d40*/  MUFU.RCP R24, R24 ;  /* 0x0000001800187308 */ /* 0x000e220000001000 */
[----:B------:R-:W-:Y:S01]  /*0d50*/  FSETP.GEU.AND P3, PT, R14, 1.175494350822287508e-38, PT ;  /* 0x008000000e00780b */ /* 0x000fe20003f6e000 */
[C---:B------:R-:W-:Y:S01]  /*0d60*/  FMUL R30, R31.reuse, 16777216 ;  /* 0x4b8000001f1e7820 */ /* 0x040fe20000400000 */
[----:B------:R-:W-:Y:S02]  /*0d70*/  FSETP.GEU.AND P2, PT, R31, 1.175494350822287508e-38, PT ;  /* 0x008000001f00780b */ /* 0x000fe40003f4e000 */
[----:B------:R-:W-:Y:S01]  /*0d80*/  FSEL R36, R3, R14, !P3 ;  /* 0x0000000e03247208 */ /* 0x000fe20005800000 */
[----:B------:R-:W-:Y:S01]  /*0d90*/  FMUL R3, R18, 16777216 ;  /* 0x4b80000012037820 */ /* 0x000fe20000400000 */
[----:B------:R-:W-:-:S02]  /*0da0*/  FSEL R34, R30, R31, !P2 ;  /* 0x0000001f1e227208 */ /* 0x000fc40005000000 */
[----:B------:R-:W1:Y:S02]  /*0db0*/  MUFU.RCP R30, R36 ;  /* 0x00000024001e7308 */ /* 0x000e640000001000 */
[CC--:B------:R-:W-:Y:S02]  /*0dc0*/  FSEL R33, R3.reuse, R18.reuse, !P0 ;  /* 0x0000001203217208 */ /* 0x0c0fe40004000000 */
[----:B------:R-:W-:-:S03]  /*0dd0*/  FSEL R35, R3, R18, !P2 ;  /* 0x0000001203237208 */ /* 0x000fc60005000000 */
[----:B0-----:R-:W-:Y:S01]  /*0de0*/  FMUL R24, R24, R33 ;  /* 0x0000002118187220 */ /* 0x001fe20000400000 */
[----:B------:R-:W0:Y:S01]  /*0df0*/  MUFU.RCP R32, R34 ;  /* 0x0000002200207308 */ /* 0x000e220000001000 */
[----:B------:R-:W-:Y:S02]  /*0e00*/  FSEL R33, R8, RZ, !P1 ;  /* 0x000000ff08217208 */ /* 0x000fe40004800000 */
[----:B------:R-:W-:-:S03]  /*0e10*/  FSEL R3, R3, R18, !P3 ;  /* 0x0000001203037208 */ /* 0x000fc60005800000 */
[----:B------:R-:W-:Y:S02]  /*0e20*/  FADD R8, -R33, R10 ;  /* 0x0000000a21087221 */ /* 0x000fe40000000100 */
[----:B-1----:R-:W-:Y:S02]  /*0e30*/  FMUL R30, R30, R3 ;  /* 0x000000031e1e7220 */ /* 0x002fe40000400000 */
[----:B------:R-:W-:Y:S01]  /*0e40*/  FFMA R3, R8, R28, R33 ;  /* 0x0000001c08037223 */ /* 0x000fe20000000021 */
[----:B0-----:R-:W-:-:S03]  /*0e50*/  FMUL R32, R32, R35 ;  /* 0x0000002320207220 */ /* 0x001fc60000400000 */
[----:B------:R-:W-:Y:S01]  /*0e60*/  FADD R35, R10, -R3 ;  /* 0x800000030a237221 */ /* 0x000fe20000000000 */
[----:B------:R-:W-:Y:S01]  /*0e70*/  FSEL R33, R3, R33, !P1 ;  /* 0x0000002103217208 */ /* 0x000fe20004800000 */
[----:B------:R-:W-:-:S04]  /*0e80*/  FADD R3, -R6, R11 ;  /* 0x0000000b06037221 */ /* 0x000fc80000000100 */
[----:B------:R-:W-:-:S04]  /*0e90*/  FFMA R34, R3, R28, R6 ;  /* 0x0000001c03227223 */ /* 0x000fc80000000006 */
[----:B------:R-:W-:Y:S01]  /*0ea0*/  FADD R10, R11, -R34 ;  /* 0x800000220b0a7221 */ /* 0x000fe20000000000 */
[----:B------:R-:W-:Y:S01]  /*0eb0*/  FSEL R11, R34, R6, !P1 ;  /* 0x00000006220b7208 */ /* 0x000fe20004800000 */
[----:B------:R-:W-:Y:S01]  /*0ec0*/  FADD R6, -R7, R27 ;  /* 0x0000001b07067221 */ /* 0x000fe20000000100 */
[----:B------:R-:W-:-:S03]  /*0ed0*/  FSEL R36, R9, RZ, !P1 ;  /* 0x000000ff09247208 */ /* 0x000fc60004800000 */
[----:B------:R-:W-:Y:S01]  /*0ee0*/  FFMA R34, R6, R28, R7 ;  /* 0x0000001c06227223 */ /* 0x000fe20000000007 */
[----:B------:R-:W0:Y:S03]  /*0ef0*/  MUFU.RCP R12, R12 ;  /* 0x0000000c000c7308 */ /* 0x000e260000001000 */
[----:B------:R-:W-:Y:S01]  /*0f00*/  FADD R27, R27, -R34 ;  /* 0x800000221b1b7221 */ /* 0x000fe20000000000 */
[----:B------:R-:W-:Y:S01]  /*0f10*/  FSEL R34, R34, R7, !P1 ;  /* 0x0000000722227208 */ /* 0x000fe20004800000 */
[----:B------:R-:W-:Y:S01]  /*0f20*/  FADD R7, -R36, R26 ;  /* 0x0000001a24077221 */ /* 0x000fe20000000100 */
[----:B------:R-:W-:Y:S02]  /*0f30*/  PRMT R19, R19, 0x7632, R19 ;  /* 0x0000763213137816 */ /* 0x000fe40000000013 */
[----:B------:R-:W-:Y:S02]  /*0f40*/  PRMT R23, R23, 0x7632, R23 ;  /* 0x0000763217177816 */ /* 0x000fe40000000017 */
[----:B------:R-:W-:-:S02]  /*0f50*/  PRMT R15, R15, 0x7632, R15 ;  /* 0x000076320f0f7816 */ /* 0x000fc4000000000f */
[----:B------:R-:W-:Y:S01]  /*0f60*/  PRMT R25, R25, 0x7632, R25 ;  /* 0x0000763219197816 */ /* 0x000fe20000000019 */
[----:B------:R-:W-:Y:S01]  /*0f70*/  FFMA R9, R7, R28, R36 ;  /* 0x0000001c07097223 */ /* 0x000fe20000000024 */
[----:B------:R-:W-:Y:S01]  /*0f80*/  FFMA R27, R6, R27, RZ ;  /* 0x0000001b061b7223 */ /* 0x000fe200000000ff */
[----:B------:R-:W-:Y:S01]  /*0f90*/  SHF.L.U32 R6, R19, 0x10, RZ ;  /* 0x0000001013067819 */ /* 0x000fe200000006ff */
[----:B------:R-:W-:Y:S01]  /*0fa0*/  IMAD.U32 R23, R23, 0x10000, RZ ;  /* 0x0001000017177824 */ /* 0x000fe200078e00ff */
[----:B------:R-:W-:Y:S02]  /*0fb0*/  PRMT R21, R21, 0x7632, R21 ;  /* 0x0000763215157816 */ /* 0x000fe40000000015 */
[----:B------:R-:W-:Y:S02]  /*0fc0*/  SHF.L.U32 R28, R15, 0x10, RZ ;  /* 0x000000100f1c7819 */ /* 0x000fe400000006ff */
[----:B------:R-:W-:Y:S01]  /*0fd0*/  SHF.L.U32 R25, R25, 0x10, RZ ;  /* 0x0000001019197819 */ /* 0x000fe200000006ff */
[----:B------:R-:W-:Y:S01]  /*0fe0*/  FFMA R10, R3, R10, RZ ;  /* 0x0000000a030a7223 */ /* 0x000fe200000000ff */
[----:B------:R-:W-:Y:S01]  /*0ff0*/  SHF.L.U32 R21, R21, 0x10, RZ ;  /* 0x0000001015157819 */ /* 0x000fe200000006ff */
[----:B------:R-:W-:Y:S01]  /*1000*/  FADD R26, R26, -R9 ;  /* 0x800000091a1a7221 */ /* 0x000fe20000000000 */
[----:B------:R-:W-:Y:S01]  /*1010*/  FSEL R36, R9, R36, !P1 ;  /* 0x0000002409247208 */ /* 0x000fe20004800000 */
[----:B------:R-:W-:Y:S01]  /*1020*/  FADD R23, R23, R6 ;  /* 0x0000000617177221 */ /* 0x000fe20000000000 */
[----:B------:R-:W-:Y:S01]  /*1030*/  FADD R3, R25, R28 ;  /* 0x0000001c19037221 */ /* 0x000fe20000000000 */
[----:B------:R-:W-:Y:S01]  /*1040*/  FADD R6, -R33, R20 ;  /* 0x0000001421067221 */ /* 0x000fe20000000100 */
[----:B------:R-:W-:Y:S01]  /*1050*/  FADD R9, -R34, R29 ;  /* 0x0000001d22097221 */ /* 0x000fe20000000100 */
[----:B------:R-:W-:Y:S01]  /*1060*/  FFMA R8, R8, R35, RZ ;  /* 0x0000002308087223 */ /* 0x000fe200000000ff */
[----:B------:R-:W-:Y:S01]  /*1070*/  FFMA R3, R3, R23, R21 ;  /* 0x0000001703037223 */ /* 0x000fe20000000015 */
[-C--:B0-----:R-:W-:Y:S01]  /*1080*/  FFMA R19, R6, R12.reuse, R33 ;  /* 0x0000000c06137223 */ /* 0x081fe20000000021 */
[----:B------:R-:W-:Y:S01]  /*1090*/  FFMA R21, R9, R12, R34 ;  /* 0x0000000c09157223 */ /* 0x000fe20000000022 */
[----:B------:R-:W-:Y:S01]  /*10a0*/  FFMA R7, R7, R26, RZ ;  /* 0x0000001a07077223 */ /* 0x000fe200000000ff */
[----:B------:R-:W-:-:S02]  /*10b0*/  FSEL R15, R8, RZ, !P1 ;  /* 0x000000ff080f7208 */ /* 0x000fc40004800000 */
[----:B------:R-:W-:Y:S01]  /*10c0*/  FSEL R33, R19, R33, !P1 ;  /* 0x0000002113217208 */ /* 0x000fe20004800000 */
[----:B------:R-:W-:Y:S01]  /*10d0*/  FADD R19, R20, -R19 ;  /* 0x8000001314137221 */ /* 0x000fe20000000000 */
[----:B------:R-:W-:Y:S01]  /*10e0*/  FSEL R26, R21, R34, !P1 ;  /* 0x00000022151a7208 */ /* 0x000fe20004800000 */
[----:B------:R-:W-:Y:S01]  /*10f0*/  FADD R21, R29, -R21 ;  /* 0x800000151d157221 */ /* 0x000fe20000000000 */
[----:B------:R-:W-:Y:S01]  /*1100*/  FSEL R8, R27, RZ, !P1 ;  /* 0x000000ff1b087208 */ /* 0x000fe20004800000 */
[----:B------:R-:W-:Y:S01]  /*1110*/  @!P1 FFMA R15, R6, R19, R15 ;  /* 0x00000013060f9223 */ /* 0x000fe2000000000f */
[----:B------:R-:W-:Y:S01]  /*1120*/  FADD R6, -R11, R22 ;  /* 0x000000160b067221 */ /* 0x000fe20000000100 */
[----:B------:R-:W-:Y:S01]  /*1130*/  FADD R26, -R33, R26 ;  /* 0x0000001a211a7221 */ /* 0x000fe20000000100 */
[----:B------:R-:W-:Y:S01]  /*1140*/  FSETP.NEU.AND P0, PT, R13, RZ, PT ;  /* 0x000000ff0d00720b */ /* 0x000fe20003f0d000 */
[----:B------:R-:W-:Y:S01]  /*1150*/  @!P1 FFMA R8, R9, R21, R8 ;  /* 0x0000001509089223 */ /* 0x000fe20000000008 */
[----:B------:R-:W-:Y:S01]  /*1160*/  FFMA R19, R6, R12, R11 ;  /* 0x0000000c06137223 */ /* 0x000fe2000000000b */
[----:B------:R-:W-:Y:S01]  /*1170*/  FMUL R9, R26, R26 ;  /* 0x0000001a1a097220 */ /* 0x000fe20000400000 */
[----:B------:R-:W-:Y:S01]  /*1180*/  FSEL R24, R24, RZ, P0 ;  /* 0x000000ff18187208 */ /* 0x000fe20000000000 */
[----:B------:R-:W-:-:S02]  /*1190*/  FADD R15, R15, R8 ;  /* 0x000000080f0f7221 */ /* 0x000fc40000000000 */
[----:B------:R-:W-:Y:S01]  /*11a0*/  FMUL R9, R9, R18 ;  /* 0x0000001209097220 */ /* 0x000fe20000400000 */
[----:B------:R-:W-:Y:S01]  /*11b0*/  FSEL R8, R19, R11, !P1 ;  /* 0x0000000b13087208 */ /* 0x000fe20004800000 */
[----:B------:R-:W-:Y:S01]  /*11c0*/  FADD R19, R22, -R19 ;  /* 0x8000001316137221 */ /* 0x000fe20000000000 */
[----:B------:R-:W-:Y:S01]  /*11d0*/  FSEL R11, R10, RZ, !P1 ;  /* 0x000000ff0a0b7208 */ /* 0x000fe20004800000 */
[----:B------:R-:W-:Y:S01]  /*11e0*/  FFMA R9, R24, R9, R15 ;  /* 0x0000000918097223 */ /* 0x000fe2000000000f */
[----:B------:R-:W-:Y:S01]  /*11f0*/  FADD R15, -R36, R3 ;  /* 0x00000003240f7221 */ /* 0x000fe20000000100 */
[----:B------:R-:W-:Y:S01]  /*1200*/  FSETP.NEU.AND P0, PT, R31, RZ, PT ;  /* 0x000000ff1f00720b */ /* 0x000fe20003f0d000 */
[----:B------:R-:W-:Y:S01]  /*1210*/  FFMA R33, R26, R24, R33 ;  /* 0x000000181a217223 */ /* 0x000fe20000000021 */
[----:B------:R-:W-:Y:S01]  /*1220*/  @!P1 FFMA R11, R6, R19, R11 ;  /* 0x00000013060b9223 */ /* 0x000fe2000000000b */
[----:B------:R-:W-:Y:S01]  /*1230*/  FADD R6, R14, R14 ;  /* 0x0000000e0e067221 */ /* 0x000fe20000000000 */
[----:B------:R-:W-:Y:S01]  /*1240*/  FFMA R12, R15, R12, R36 ;  /* 0x0000000c0f0c7223 */ /* 0x000fe20000000024 */
[----:B------:R-:W-:Y:S01]  /*1250*/  FSEL R32, R32, RZ, P0 ;  /* 0x000000ff20207208 */ /* 0x000fe20000000000 */
[----:B------:R-:W-:Y:S01]  /*1260*/  FADD R8, -R33, R8 ;  /* 0x0000000821087221 */ /* 0x000fe20000000100 */
[----:B------:R-:W-:Y:S01]  /*1270*/  FADD R9, R9, R11 ;  /* 0x0000000b09097221 */ /* 0x000fe20000000000 */
[----:B------:R-:W-:-:S02]  /*1280*/  FSETP.GEU.AND P3, PT, |R6|, 1.175494350822287508e-38, PT ;  /* 0x008000000600780b */ /* 0x000fc40003f6e200 */
[----:B------:R-:W-:Y:S01]  /*1290*/  FSEL R10, R12, R36, !P1 ;  /* 0x000000240c0a7208 */ /* 0x000fe20004800000 */
[----:B------:R-:W-:Y:S01]  /*12a0*/  FFMA R33, R8, R32, R33 ;  /* 0x0000002008217223 */ /* 0x000fe20000000021 */
[----:B------:R-:W-:Y:S01]  /*12b0*/  FSETP.NEU.AND P2, PT, R14, RZ, PT ;  /* 0x000000ff0e00720b */ /* 0x000fe20003f4d000 */
[----:B------:R-:W-:Y:S01]  /*12c0*/  FMUL R8, R8, R8 ;  /* 0x0000000808087220 */ /* 0x000fe20000400000 */
[----:B------:R-:W-:Y:S01]  /*12d0*/  FSEL R11, R7, RZ, !P1 ;  /* 0x000000ff070b7208 */ /* 0x000fe20004800000 */
[----:B------:R-:W-:Y:S01]  /*12e0*/  FADD R12, R3, -R12 ;  /* 0x8000000c030c7221 */ /* 0x000fe20000000000 */
[C---:B------:R-:W-:Y:S01]  /*12f0*/  FMUL R7, R6.reuse, 0.25 ;  /* 0x3e80000006077820 */ /* 0x040fe20000400000 */
[----:B------:R-:W-:Y:S01]  /*1300*/  FSETP.GT.AND P0, PT, |R6|, 8.50705917302346158658e+37, PT ;  /* 0x7e8000000600780b */ /* 0x000fe20003f04200 */
[----:B------:R-:W-:Y:S01]  /*1310*/  FADD R10, -R33, R10 ;  /* 0x0000000a210a7221 */ /* 0x000fe20000000100 */
[----:B------:R-:W-:Y:S01]  /*1320*/  FSEL R30, R30, RZ, P2 ;  /* 0x000000ff1e1e7208 */ /* 0x000fe20001000000 */
[----:B------:R-:W-:Y:S01]  /*1330*/  FMUL R8, R13, R8 ;  /* 0x000000080d087220 */ /* 0x000fe20000400000 */
[----:B------:R-:W-:Y:S01]  /*1340*/  @!P1 FFMA R11, R15, R12, R11 ;  /* 0x0000000c0f0b9223 */ /* 0x000fe2000000000b */
[----:B------:R-:W-:Y:S01]  /*1350*/  FSEL R15, R7, R6, P0 ;  /* 0x00000006070f7208 */ /* 0x000fe20000000000 */
[----:B------:R-:W-:Y:S01]  /*1360*/  FMUL R12, R10, R10 ;  /* 0x0000000a0a0c7220 */ /* 0x000fe20000400000 */
[----:B------:R-:W-:Y:S01]  /*1370*/  FFMA R8, R32, R8, R9 ;  /* 0x0000000820087223 */ /* 0x000fe20000000009 */
[----:B------:R-:W-:-:S02]  /*1380*/  FFMA R10, R10, R30, R33 ;  /* 0x0000001e0a0a7223 */ /* 0x000fc40000000021 */
[----:B------:R-:W-:Y:S01]  /*1390*/  @!P3 FMUL R15, R15, 16777216 ;  /* 0x4b8000000f0fb820 */ /* 0x000fe20000400000 */
[----:B------:R-:W-:Y:S01]  /*13a0*/  FADD R9, R8, R11 ;  /* 0x0000000b08097221 */ /* 0x000fe20000000000 */
[----:B------:R-:W-:Y:S01]  /*13b0*/  FMUL R12, R31, R12 ;  /* 0x0000000c1f0c7220 */ /* 0x000fe20000400000 */
[----:B------:R-:W0:Y:S03]  /*13c0*/  SHFL.BFLY PT, R11, R10, 0x10, 0x1f ;  /* 0x0e001f000a0b7f89 */ /* 0x000e2600000e0000 */
[----:B------:R-:W-:Y:S01]  /*13d0*/  FFMA R12, R30, R12, R9 ;  /* 0x0000000c1e0c7223 */ /* 0x000fe20000000009 */
[----:B------:R-:W1:Y:S01]  /*13e0*/  MUFU.RCP R15, R15 ;  /* 0x0000000f000f7308 */ /* 0x000e620000001000 */
[----:B------:R-:W-:-:S03]  /*13f0*/  FMUL R9, R14, 0.25 ;  /* 0x3e8000000e097820 */ /* 0x000fc60000400000 */
[----:B------:R-:W2:Y:S02]  /*1400*/  SHFL.BFLY PT, R13, R12, 0x10, 0x1f ;  /* 0x0e001f000c0d7f89 */ /* 0x000ea400000e0000 */
[----:B------:R-:W-:Y:S01]  /*1410*/  FSEL R18, R9, R14, P0 ;  /* 0x0000000e09127208 */ /* 0x000fe20000000000 */
[----:B------:R-:W-:-:S04]  /*1420*/  FADD R8, R6, R6 ;  /* 0x0000000606087221 */ /* 0x000fc80000000000 */
[----:B------:R-:W-:Y:S01]  /*1430*/  @!P3 FMUL R18, R18, 16777216 ;  /* 0x4b8000001212b820 */ /* 0x000fe20000400000 */
[C---:B------:R-:W-:Y:S01]  /*1440*/  FSETP.GEU.AND P3, PT, |R8|.reuse, 1.175494350822287508e-38, PT ;  /* 0x008000000800780b */ /* 0x040fe20003f6e200 */
[----:B------:R-:W-:Y:S01]  /*1450*/  FMUL R9, R8, 0.25 ;  /* 0x3e80000008097820 */ /* 0x000fe20000400000 */
[----:B------:R-:W-:Y:S01]  /*1460*/  FSETP.NEU.AND P2, PT, R6, RZ, PT ;  /* 0x000000ff0600720b */ /* 0x000fe20003f4d000 */
[----:B-1----:R-:W-:Y:S01]  /*1470*/  FMUL R18, R15, R18 ;  /* 0x000000120f127220 */ /* 0x002fe20000400000 */
[----:B------:R-:W-:-:S04]  /*1480*/  FSETP.GT.AND P0, PT, |R8|, 8.50705917302346158658e+37, PT ;  /* 0x7e8000000800780b */ /* 0x000fc80003f04200 */
[----:B------:R-:W-:Y:S01]  /*1490*/  FSEL R18, R18, RZ, P2 ;  /* 0x000000ff12127208 */ /* 0x000fe20001000000 */
[----:B0-----:R-:W-:Y:S01]  /*14a0*/  FADD R11, -R10, R11 ;  /* 0x0000000b0a0b7221 */ /* 0x001fe20000000100 */
[----:B------:R-:W-:-:S03]  /*14b0*/  FSEL R19, R9, R8, P0 ;  /* 0x0000000809137208 */ /* 0x000fc60000000000 */
[C---:B------:R-:W-:Y:S01]  /*14c0*/  FMUL R15, R11.reuse, R11 ;  /* 0x0000000b0b0f7220 */ /* 0x040fe20000400000 */
[----:B------:R-:W-:Y:S01]  /*14d0*/  FFMA R11, R11, R18, R10 ;  /* 0x000000120b0b7223 */ /* 0x000fe2000000000a */
[----:B------:R-:W-:Y:S01]  /*14e0*/  @!P3 FMUL R19, R19, 16777216 ;  /* 0x4b8000001313b820 */ /* 0x000fe20000400000 */
[----:B--2---:R-:W-:-:S03]  /*14f0*/  FADD R13, R12, R13 ;  /* 0x0000000d0c0d7221 */ /* 0x004fc60000000000 */
[----:B------:R-:W0:Y:S02]  /*1500*/  SHFL.BFLY PT, R12, R11, 0x8, 0x1f ;  /* 0x0d001f000b0c7f89 */ /* 0x000e2400000e0000 */
[----:B------:R-:W1:Y:S01]  /*1510*/  MUFU.RCP R19, R19 ;  /* 0x0000001300137308 */ /* 0x000e620000001000 */
[----:B------:R-:W-:Y:S01]  /*1520*/  FMUL R15, R14, R15 ;  /* 0x0000000f0e0f7220 */ /* 0x000fe20000400000 */
[----:B------:R-:W-:-:S03]  /*1530*/  FSEL R10, R7, R6, P0 ;  /* 0x00000006070a7208 */ /* 0x000fc60000000000 */
[----:B------:R-:W-:Y:S02]  /*1540*/  FFMA R13, R18, R15, R13 ;  /* 0x0000000f120d7223 */ /* 0x000fe4000000000d */
[----:B------:R-:W-:Y:S01]  /*1550*/  @!P3 FMUL R10, R10, 16777216 ;  /* 0x4b8000000a0ab820 */ /* 0x000fe20000400000 */
[C---:B------:R-:W-:Y:S02]  /*1560*/  FADD R7, R8.reuse, R8 ;  /* 0x0000000808077221 */ /* 0x040fe40000000000 */
[----:B------:R-:W2:Y:S01]  /*1570*/  SHFL.BFLY PT, R14, R13, 0x8, 0x1f ;  /* 0x0d001f000d0e7f89 */ /* 0x000ea200000e0000 */
[----:B------:R-:W-:Y:S01]  /*1580*/  FSETP.NEU.AND P2, PT, R8, RZ, PT ;  /* 0x000000ff0800720b */ /* 0x000fe20003f4d000 */
[----:B-1----:R-:W-:Y:S01]  /*1590*/  FMUL R15, R19, R10 ;  /* 0x0000000a130f7220 */ /* 0x002fe20000400000 */
[C---:B------:R-:W-:Y:S01]  /*15a0*/  FSETP.GEU.AND P3, PT, |R7|.reuse, 1.175494350822287508e-38, PT ;  /* 0x008000000700780b */ /* 0x040fe20003f6e200 */
[C---:B------:R-:W-:Y:S01]  /*15b0*/  FMUL R10, R7.reuse, 0.25 ;  /* 0x3e800000070a7820 */ /* 0x040fe20000400000 */
[----:B------:R-:W-:-:S02]  /*15c0*/  FSETP.GT.AND P0, PT, |R7|, 8.50705917302346158658e+37, PT ;  /* 0x7e8000000700780b */ /* 0x000fc40003f04200 */
[----:B------:R-:W-:Y:S01]  /*15d0*/  FSEL R15, R15, RZ, P2 ;  /* 0x000000ff0f0f7208 */ /* 0x000fe20001000000 */
[----:B0-----:R-:W-:Y:S01]  /*15e0*/  FADD R12, -R11, R12 ;  /* 0x0000000c0b0c7221 */ /* 0x001fe20000000100 */
[----:B------:R-:W-:-:S03]  /*15f0*/  FSEL R18, R10, R7, P0 ;  /* 0x000000070a127208 */ /* 0x000fc60000000000 */
[C---:B------:R-:W-:Y:S01]  /*1600*/  FMUL R19, R12.reuse, R12 ;  /* 0x0000000c0c137220 */ /* 0x040fe20000400000 */
[----:B------:R-:W-:-:S03]  /*1610*/  FFMA R11, R12, R15, R11 ;  /* 0x0000000f0c0b7223 */ /* 0x000fc6000000000b */
[----:B------:R-:W-:Y:S01]  /*1620*/  FMUL R19, R6, R19 ;  /* 0x0000001306137220 */ /* 0x000fe20000400000 */
[----:B------:R-:W-:Y:S01]  /*1630*/  @!P3 FMUL R18, R18, 16777216 ;  /* 0x4b8000001212b820 */ /* 0x000fe20000400000 */
[----:B------:R-:W0:Y:S01]  /*1640*/  SHFL.BFLY PT, R6, R11, 0x4, 0x1f ;  /* 0x0c801f000b067f89 */ /* 0x000e2200000e0000 */
[----:B--2---:R-:W-:-:S04]  /*1650*/  FADD R14, R13, R14 ;  /* 0x0000000e0d0e7221 */ /* 0x004fc80000000000 */
[----:B------:R-:W1:Y:S01]  /*1660*/  MUFU.RCP R18, R18 ;  /* 0x0000001200127308 */ /* 0x000e620000001000 */
[----:B------:R-:W-:Y:S01]  /*1670*/  FFMA R14, R15, R19, R14 ;  /* 0x000000130f0e7223 */ /* 0x000fe2000000000e */
[----:B------:R-:W-:-:S04]  /*1680*/  FSEL R9, R9, R8, P0 ;  /* 0x0000000809097208 */ /* 0x000fc80000000000 */
[----:B------:R-:W2:Y:S01]  /*1690*/  SHFL.BFLY PT, R13, R14, 0x4, 0x1f ;  /* 0x0c801f000e0d7f89 */ /* 0x000ea200000e0000 */
[----:B------:R-:W-:Y:S01]  /*16a0*/  @!P3 FMUL R9, R9, 16777216 ;  /* 0x4b8000000909b820 */ /* 0x000fe20000400000 */
[----:B------:R-:W-:-:S03]  /*16b0*/  FSETP.NEU.AND P0, PT, R7, RZ, PT ;  /* 0x000000ff0700720b */ /* 0x000fc60003f0d000 */
[----:B-1----:R-:W-:Y:S01]  /*16c0*/  FMUL R9, R18, R9 ;  /* 0x0000000912097220 */ /* 0x002fe20000400000 */
[----:B0-----:R-:W-:Y:S01]  /*16d0*/  FADD R12, -R11, R6 ;  /* 0x000000060b0c7221 */ /* 0x001fe20000000100 */
[----:B------:R-:W-:-:S03]  /*16e0*/  FADD R6, R7, R7 ;  /* 0x0000000707067221 */ /* 0x000fc60000000000 */
[----:B------:R-:W-:Y:S02]  /*16f0*/  FSEL R15, R9, RZ, P0 ;  /* 0x000000ff090f7208 */ /* 0x000fe40000000000 */
[----:B------:R-:W-:-:S03]  /*1700*/  FSETP.GEU.AND P2, PT, |R6|, 1.175494350822287508e-38, PT ;  /* 0x008000000600780b */ /* 0x000fc60003f4e200 */
[----:B------:R-:W-:Y:S01]  /*1710*/  FFMA R9, R12, R15, R11 ;  /* 0x0000000f0c097223 */ /* 0x000fe2000000000b */
[C---:B------:R-:W-:Y:S01]  /*1720*/  FMUL R11, R6.reuse, 0.25 ;  /* 0x3e800000060b7820 */ /* 0x040fe20000400000 */
[----:B------:R-:W-:Y:S01]  /*1730*/  FSETP.GT.AND P0, PT, |R6|, 8.50705917302346158658e+37, PT ;  /* 0x7e8000000600780b */ /* 0x000fe20003f04200 */
[----:B------:R-:W-:Y:S01]  /*1740*/  FMUL R19, R12, R12 ;  /* 0x0000000c0c137220 */ /* 0x000fe20000400000 */
[----:B--2---:R-:W-:Y:S02]  /*1750*/  FADD R14, R14, R13 ;  /* 0x0000000d0e0e7221 */ /* 0x004fe40000000000 */
[----:B------:R-:W-:Y:S01]  /*1760*/  FSEL R12, R11, R6, P0 ;  /* 0x000000060b0c7208 */ /* 0x000fe20000000000 */
[----:B------:R-:W-:Y:S02]  /*1770*/  FMUL R19, R8, R19 ;  /* 0x0000001308137220 */ /* 0x000fe40000400000 */
[----:B------:R-:W0:Y:S02]  /*1780*/  SHFL.BFLY PT, R8, R9, 0x2, 0x1f ;  /* 0x0c401f0009087f89 */ /* 0x000e2400000e0000 */
[----:B------:R-:W-:Y:S01]  /*1790*/  FFMA R14, R15, R19, R14 ;  /* 0x000000130f0e7223 */ /* 0x000fe2000000000e */
[----:B------:R-:W-:-:S04]  /*17a0*/  @!P2 FMUL R12, R12, 16777216 ;  /* 0x4b8000000c0ca820 */ /* 0x000fc80000400000 */
[----:B------:R-:W1:Y:S02]  /*17b0*/  SHFL.BFLY PT, R13, R14, 0x2, 0x1f ;  /* 0x0c401f000e0d7f89 */ /* 0x000e6400000e0000 */
[----:B------:R-:W2:Y:S01]  /*17c0*/  MUFU.RCP R12, R12 ;  /* 0x0000000c000c7308 */ /* 0x000ea20000001000 */
[----:B------:R-:W-:-:S05]  /*17d0*/  FSEL R15, R10, R7, P0 ;  /* 0x000000070a0f7208 */ /* 0x000fca0000000000 */
[----:B------:R-:W-:Y:S01]  /*17e0*/  @!P2 FMUL R15, R15, 16777216 ;  /* 0x4b8000000f0fa820 */ /* 0x000fe20000400000 */
[----:B------:R-:W-:-:S03]  /*17f0*/  FSETP.NEU.AND P0, PT, R6, RZ, PT ;  /* 0x000000ff0600720b */ /* 0x000fc60003f0d000 */
[----:B--2---:R-:W-:Y:S01]  /*1800*/  FMUL R15, R12, R15 ;  /* 0x0000000f0c0f7220 */ /* 0x004fe20000400000 */
[----:B0-----:R-:W-:Y:S01]  /*1810*/  FADD R10, -R9, R8 ;  /* 0x00000008090a7221 */ /* 0x001fe20000000100 */
[----:B------:R-:W-:-:S03]  /*1820*/  FADD R8, R6, R6 ;  /* 0x0000000606087221 */ /* 0x000fc60000000000 */
[----:B------:R-:W-:Y:S01]  /*1830*/  FMUL R24, R10, R10 ;  /* 0x0000000a0a187220 */ /* 0x000fe20000400000 */
[----:B------:R-:W-:Y:S02]  /*1840*/  FSEL R15, R15, RZ, P0 ;  /* 0x000000ff0f0f7208 */ /* 0x000fe40000000000 */
[----:B------:R-:W-:Y:S01]  /*1850*/  FSETP.GEU.AND P2, PT, |R8|, 1.175494350822287508e-38, PT ;  /* 0x008000000800780b */ /* 0x000fe20003f4e200 */
[----:B-1----:R-:W-:Y:S01]  /*1860*/  FADD R18, R14, R13 ;  /* 0x0000000d0e127221 */ /* 0x002fe20000000000 */
[----:B------:R-:W-:Y:S01]  /*1870*/  FMUL R24, R7, R24 ;  /* 0x0000001807187220 */ /* 0x000fe20000400000 */
[----:B------:R-:W-:Y:S01]  /*1880*/  FMUL R13, R8, 0.25 ;  /* 0x3e800000080d7820 */ /* 0x000fe20000400000 */
[----:B------:R-:W-:Y:S01]  /*1890*/  FFMA R9, R10, R15, R9 ;  /* 0x0000000f0a097223 */ /* 0x000fe20000000009 */
[----:B------:R-:W0:Y:S01]  /*18a0*/  S2R R7, SR_TID.X ;  /* 0x0000000000077919 */ /* 0x000e220000002100 */
[----:B------:R-:W-:Y:S01]  /*18b0*/  FSETP.GT.AND P0, PT, |R8|, 8.50705917302346158658e+37, PT ;  /* 0x7e8000000800780b */ /* 0x000fe20003f04200 */
[----:B------:R-:W-:-:S02]  /*18c0*/  FFMA R18, R15, R24, R18 ;  /* 0x000000180f127223 */ /* 0x000fc40000000012 */
[----:B------:R-:W1:Y:S01]  /*18d0*/  SHFL.BFLY PT, R10, R9, 0x1, 0x1f ;  /* 0x0c201f00090a7f89 */ /* 0x000e6200000e0000 */
[----:B------:R-:W-:-:S03]  /*18e0*/  FSEL R12, R13, R8, P0 ;  /* 0x000000080d0c7208 */ /* 0x000fc60000000000 */
[----:B------:R-:W2:Y:S02]  /*18f0*/  SHFL.BFLY PT, R13, R18, 0x1, 0x1f ;  /* 0x0c201f00120d7f89 */ /* 0x000ea400000e0000 */
[----:B------:R-:W-:Y:S01]  /*1900*/  @!P2 FMUL R12, R12, 16777216 ;  /* 0x4b8000000c0ca820 */ /* 0x000fe20000400000 */
[----:B------:R-:W3:Y:S05]  /*1910*/  S2UR UR5, SR_CgaCtaId ;  /* 0x00000000000579c3 */ /* 0x000eea0000008800 */
[----:B------:R-:W4:Y:S01]  /*1920*/  MUFU.RCP R12, R12 ;  /* 0x0000000c000c7308 */ /* 0x000f220000001000 */
[----:B------:R-:W-:-:S05]  /*1930*/  FSEL R11, R11, R6, P0 ;  /* 0x000000060b0b7208 */ /* 0x000fca0000000000 */
[----:B------:R-:W-:Y:S01]  /*1940*/  @!P2 FMUL R11, R11, 16777216 ;  /* 0x4b8000000b0ba820 */ /* 0x000fe20000400000 */
[----:B------:R-:W-:Y:S01]  /*1950*/  FSETP.NEU.AND P0, PT, R8, RZ, PT ;  /* 0x000000ff0800720b */ /* 0x000fe20003f0d000 */
[----:B-1----:R-:W-:Y:S02]  /*1960*/  FADD R10, -R9, R10 ;  /* 0x0000000a090a7221 */ /* 0x002fe40000000100 */
[----:B----4-:R-:W-:Y:S01]  /*1970*/  FMUL R11, R12, R11 ;  /* 0x0000000b0c0b7220 */ /* 0x010fe20000400000 */
[----:B--2---:R-:W-:Y:S01]  /*1980*/  FADD R14, R18, R13 ;  /* 0x0000000d120e7221 */ /* 0x004fe20000000000 */
[----:B0-----:R-:W-:Y:S01]  /*1990*/  LOP3.LUT P2, RZ, R7, 0x1f, RZ, 0xc0, !PT ;  /* 0x0000001f07ff7812 */ /* 0x001fe2000784c0ff */
[----:B------:R-:W-:Y:S01]  /*19a0*/  FMUL R13, R10, R10 ;  /* 0x0000000a0a0d7220 */ /* 0x000fe20000400000 */
[----:B------:R-:W-:Y:S01]  /*19b0*/  UMOV UR4, 0x400 ;  /* 0x0000040000047882 */ /* 0x000fe20000000000 */
[----:B------:R-:W-:Y:S01]  /*19c0*/  FSEL R11, R11, RZ, P0 ;  /* 0x000000ff0b0b7208 */ /* 0x000fe20000000000 */
[----:B---3--:R-:W-:Y:S01]  /*19d0*/  UPRMT UR4, UR5, 0x654, UR4 ;  /* 0x0000065405047896 */ /* 0x008fe20008000004 */
[----:B------:R-:W-:Y:S01]  /*19e0*/  SHF.R.U32.HI R12, RZ, 0x3, R7 ;  /* 0x00000003ff0c7819 */ /* 0x000fe20000011607 */
[----:B------:R-:W-:Y:S01]  /*19f0*/  FMUL R13, R6, R13 ;  /* 0x0000000d060d7220 */ /* 0x000fe20000400000 */
[----:B------:R-:W-:Y:S01]  /*1a00*/  F2FP.BF16.F32.PACK_AB R20, R29, R20 ;  /* 0x000000141d14723e */ /* 0x000fe200000010ff */
[----:B------:R-:W-:Y:S01]  /*1a10*/  FFMA R6, R10, R11, R9 ;  /* 0x0000000b0a067223 */ /* 0x000fe20000000009 */
[----:B------:R-:W-:Y:S01]  /*1a20*/  LOP3.LUT R15, R12, 0x1c, RZ, 0xc0, !PT ;  /* 0x0000001c0c0f7812 */ /* 0x000fe200078ec0ff */
[----:B------:R-:W-:Y:S01]  /*1a30*/  FFMA R14, R11, R13, R14 ;  /* 0x0000000d0b0e7223 */ /* 0x000fe2000000000e */
[----:B------:R-:W-:-:S03]  /*1a40*/  F2FP.BF16.F32.PACK_AB R21, R3, R22 ;  /* 0x000000160315723e */ /* 0x000fc600000010ff */
[----:B------:R-:W-:Y:S04]  /*1a50*/  @!P2 STS [R15+UR4+0x40], R8 ;  /* 0x000040080f00a988 */ /* 0x000fe80008000804 */
[----:B------:R-:W-:Y:S04]  /*1a60*/  @!P1 STG.E.64 desc[UR6][R16.64], R20 ;  /* 0x0000001410009986 */ /* 0x000fe8000c101b06 */
[----:B------:R-:W-:Y:S04]  /*1a70*/  @!P2 STS [R15+UR4], R6 ;  /* 0x000000060f00a988 */ /* 0x000fe80008000804 */
[----:B------:R-:W-:Y:S01]  /*1a80*/  @!P2 STS [R15+UR4+0x20], R14 ;  /* 0x0000200e0f00a988 */ /* 0x000fe20008000804 */
[----:B------:R-:W-:Y:S01]  /*1a90*/  BAR.SYNC.DEFER_BLOCKING 0x0 ;  /* 0x0000000000007b1d */ /* 0x000fe20000010000 */
[C---:B------:R-:W-:Y:S01]  /*1aa0*/  ISETP.GE.AND P3, PT, R7.reuse, 0x8, PT ;  /* 0x000000080700780c */ /* 0x040fe20003f66270 */
[----:B------:R-:W-:-:S12]  /*1ab0*/  IMAD.SHL.U32 R3, R7, 0x4, RZ ;  /* 0x0000000407037824 */ /* 0x000fd800078e00ff */
[----:B------:R-:W0:Y:S04]  /*1ac0*/  @!P3 LDS R2, [R3+UR4+0x40] ;  /* 0x000040040302b984 */ /* 0x000e280008000800 */
[----:B------:R-:W-:Y:S04]  /*1ad0*/  @!P3 LDS R4, [R3+UR4] ;  /* 0x000000040304b984 */ /* 0x000fe80008000800 */
[----:B------:R-:W-:Y:S04]  /*1ae0*/  @!P3 LDS R5, [R3+UR4+0x20] ;  /* 0x000020040305b984 */ /* 0x000fe80008000800 */
[----:B0-----:R-:W0:Y:S02]  /*1af0*/  SHFL.BFLY PT, R11, R2, 0x4, 0x1f ;  /* 0x0c801f00020b7f89 */ /* 0x001e2400000e0000 */
[----:B0-----:R-:W-:-:S05]  /*1b00*/  FADD R10, R2, R11 ;  /* 0x0000000b020a7221 */ /* 0x001fca0000000000 */
[C---:B------:R-:W-:Y:S01]  /*1b10*/  FSETP.GEU.AND P2, PT, |R10|.reuse, 1.175494350822287508e-38, PT ;  /* 0x008000000a00780b */ /* 0x040fe20003f4e200 */
[C---:B------:R-:W-:Y:S01]  /*1b20*/  FMUL R9, R10.reuse, 0.25 ;  /* 0x3e8000000a097820 */ /* 0x040fe20000400000 */
[----:B------:R-:W-:Y:S01]  /*1b30*/  FSETP.GT.AND P0, PT, |R10|, 8.50705917302346158658e+37, PT ;  /* 0x7e8000000a00780b */ /* 0x000fe20003f04200 */
[----:B------:R-:W0:Y:S03]  /*1b40*/  SHFL.BFLY PT, R17, R10, 0x2, 0x1f ;  /* 0x0c401f000a117f89 */ /* 0x000e2600000e0000 */
[----:B------:R-:W-:Y:S02]  /*1b50*/  FSEL R12, R9, R10, P0 ;  /* 0x0000000a090c7208 */ /* 0x000fe40000000000 */
[----:B------:R-:W1:Y:S05]  /*1b60*/  SHFL.BFLY PT, R9, R4, 0x4, 0x1f ;  /* 0x0c801f0004097f89 */ /* 0x000e6a00000e0000 */
[----:B------:R-:W-:Y:S01]  /*1b70*/  @!P2 FMUL R12, R12, 16777216 ;  /* 0x4b8000000c0ca820 */ /* 0x000fe20000400000 */
[----:B------:R-:W2:Y:S05]  /*1b80*/  SHFL.BFLY PT, R8, R5, 0x4, 0x1f ;  /* 0x0c801f0005087f89 */ /* 0x000eaa00000e0000 */
[----:B------:R-:W3:Y:S01]  /*1b90*/  MUFU.RCP R12, R12 ;  /* 0x0000000c000c7308 */ /* 0x000ee20000001000 */
[----:B------:R-:W-:-:S04]  /*1ba0*/  @P0 FMUL R11, R11, 0.25 ;  /* 0x3e8000000b0b0820 */ /* 0x000fc80000400000 */
[----:B------:R-:W-:Y:S01]  /*1bb0*/  @!P2 FMUL R11, R11, 16777216 ;  /* 0x4b8000000b0ba820 */ /* 0x000fe20000400000 */
[C---:B0-----:R-:W-:Y:S01]  /*1bc0*/  FADD R6, R10.reuse, R17 ;  /* 0x000000110a067221 */ /* 0x041fe20000000000 */
[----:B------:R-:W-:-:S04]  /*1bd0*/  FSETP.NEU.AND P2, PT, R10, RZ, PT ;  /* 0x000000ff0a00720b */ /* 0x000fc80003f4d000 */
[----:B------:R-:W-:Y:S01]  /*1be0*/  FSETP.GEU.AND P3, PT, |R6|, 1.175494350822287508e-38, PT ;  /* 0x008000000600780b */ /* 0x000fe20003f6e200 */
[----:B---3--:R-:W-:Y:S01]  /*1bf0*/  FMUL R11, R12, R11 ;  /* 0x0000000b0c0b7220 */ /* 0x008fe20000400000 */
[C---:B------:R-:W-:Y:S01]  /*1c00*/  FMUL R15, R6.reuse, 0.25 ;  /* 0x3e800000060f7820 */ /* 0x040fe20000400000 */
[----:B------:R-:W-:Y:S01]  /*1c10*/  FSETP.GT.AND P0, PT, |R6|, 8.50705917302346158658e+37, PT ;  /* 0x7e8000000600780b */ /* 0x000fe20003f04200 */
[----:B-1----:R-:W-:Y:S02]  /*1c20*/  FADD R9, -R4, R9 ;  /* 0x0000000904097221 */ /* 0x002fe40000000100 */
[----:B------:R-:W-:Y:S02]  /*1c30*/  FSEL R11, R11, RZ, P2 ;  /* 0x000000ff0b0b7208 */ /* 0x000fe40001000000 */
[----:B------:R-:W-:Y:S01]  /*1c40*/  FSEL R15, R15, R6, P0 ;  /* 0x000000060f0f7208 */ /* 0x000fe20000000000 */
[C---:B------:R-:W-:Y:S02]  /*1c50*/  FMUL R13, R9.reuse, R9 ;  /* 0x00000009090d7220 */ /* 0x040fe40000400000 */
[----:B------:R-:W-:Y:S01]  /*1c60*/  FFMA R4, R9, R11, R4 ;  /* 0x0000000b09047223 */ /* 0x000fe20000000004 */
[----:B------:R-:W0:Y:S01]  /*1c70*/  SHFL.BFLY PT, R19, R6, 0x1, 0x1f ;  /* 0x0c201f0006137f89 */ /* 0x000e2200000e0000 */
[----:B--2---:R-:W-:Y:S01]  /*1c80*/  FADD R8, R5, R8 ;  /* 0x0000000805087221 */ /* 0x004fe20000000000 */
[----:B------:R-:W-:Y:S01]  /*1c90*/  FMUL R13, R2, R13 ;  /* 0x0000000d020d7220 */ /* 0x000fe20000400000 */
[----:B------:R-:W-:Y:S01]  /*1ca0*/  @!P3 FMUL R15, R15, 16777216 ;  /* 0x4b8000000f0fb820 */ /* 0x000fe20000400000 */
[----:B------:R-:W1:Y:S02]  /*1cb0*/  SHFL.BFLY PT, R5, R4, 0x2, 0x1f ;  /* 0x0c401f0004057f89 */ /* 0x000e6400000e0000 */
[----:B------:R-:W-:Y:S01]  /*1cc0*/  FFMA R8, R11, R13, R8 ;  /* 0x0000000d0b087223 */ /* 0x000fe20000000008 */
[----:B------:R-:W2:Y:S01]  /*1cd0*/  MUFU.RCP R2, R15 ;  /* 0x0000000f00027308 */ /* 0x000ea20000001000 */
[----:B------:R-:W-:-:S03]  /*1ce0*/  @P0 FMUL R17, R17, 0.25 ;  /* 0x3e80000011110820 */ /* 0x000fc60000400000 */
[----:B------:R-:W3:Y:S01]  /*1cf0*/  SHFL.BFLY PT, R9, R8, 0x2, 0x1f ;  /* 0x0c401f0008097f89 */ /* 0x000ee200000e0000 */
[----:B------:R-:W-:Y:S01]  /*1d00*/  @!P3 FMUL R17, R17, 16777216 ;  /* 0x4b8000001111b820 */ /* 0x000fe20000400000 */
[----:B------:R-:W-:-:S03]  /*1d10*/  FSETP.NEU.AND P0, PT, R6, RZ, PT ;  /* 0x000000ff0600720b */ /* 0x000fc60003f0d000 */
[----:B--2---:R-:W-:Y:S01]  /*1d20*/  FMUL R2, R2, R17 ;  /* 0x0000001102027220 */ /* 0x004fe20000400000 */
[----:B0-----:R-:W-:-:S04]  /*1d30*/  FADD R12, R6, R19 ;  /* 0x00000013060c7221 */ /* 0x001fc80000000000 */
[----:B------:R-:W-:Y:S01]  /*1d40*/  FSEL R2, R2, RZ, P0 ;  /* 0x000000ff02027208 */ /* 0x000fe20000000000 */
[----:B-1----:R-:W-:Y:S01]  /*1d50*/  FADD R5, -R4, R5 ;  /* 0x0000000504057221 */ /* 0x002fe20000000100 */
[C---:B------:R-:W-:Y:S01]  /*1d60*/  FSETP.GEU.AND P2, PT, |R12|.reuse, 1.175494350822287508e-38, PT ;  /* 0x008000000c00780b */ /* 0x040fe20003f4e200 */
[C---:B------:R-:W-:Y:S01]  /*1d70*/  FMUL R11, R12.reuse, 0.25 ;  /* 0x3e8000000c0b7820 */ /* 0x040fe20000400000 */
[----:B------:R-:W-:Y:S01]  /*1d80*/  FSETP.GT.AND P0, PT, |R12|, 8.50705917302346158658e+37, PT ;  /* 0x7e8000000c00780b */ /* 0x000fe20003f04200 */
[C---:B------:R-:W-:Y:S01]  /*1d90*/  FFMA R4, R5.reuse, R2, R4 ;  /* 0x0000000205047223 */ /* 0x040fe20000000004 */
[----:B------:R-:W-:Y:S01]  /*1da0*/  FMUL R5, R5, R5 ;  /* 0x0000000505057220 */ /* 0x000fe20000400000 */
[----:B---3--:R-:W-:Y:S01]  /*1db0*/  FADD R9, R8, R9 ;  /* 0x0000000908097221 */ /* 0x008fe20000000000 */
[----:B------:R-:W-:Y:S02]  /*1dc0*/  FSEL R8, R11, R12, P0 ;  /* 0x0000000c0b087208 */ /* 0x000fe40000000000 */
[----:B------:R-:W-:Y:S01]  /*1dd0*/  FMUL R5, R10, R5 ;  /* 0x000000050a057220 */ /* 0x000fe20000400000 */
[----:B------:R-:W0:Y:S03]  /*1de0*/  SHFL.BFLY PT, R11, R4, 0x1, 0x1f ;  /* 0x0c201f00040b7f89 */ /* 0x000e2600000e0000 */
[----:B------:R-:W-:Y:S01]  /*1df0*/  FFMA R5, R2, R5, R9 ;  /* 0x0000000502057223 */ /* 0x000fe20000000009 */
[----:B------:R-:W-:-:S04]  /*1e00*/  @!P2 FMUL R8, R8, 16777216 ;  /* 0x4b8000000808a820 */ /* 0x000fc80000400000 */
[----:B------:R-:W1:Y:S02]  /*1e10*/  SHFL.BFLY PT, R2, R5, 0x1, 0x1f ;  /* 0x0c201f0005027f89 */ /* 0x000e6400000e0000 */
[----:B------:R-:W2:Y:S01]  /*1e20*/  MUFU.RCP R8, R8 ;  /* 0x0000000800087308 */ /* 0x000ea20000001000 */
[----:B------:R-:W-:Y:S01]  /*1e30*/  @P0 FMUL R19, R19, 0.25 ;  /* 0x3e80000013130820 */ /* 0x000fe20000400000 */
[----:B------:R-:W-:-:S03]  /*1e40*/  LOP3.LUT P0, RZ, R7, 0x7, RZ, 0xc0, !PT ;  /* 0x0000000707ff7812 */ /* 0x000fc6000780c0ff */
[----:B------:R-:W-:Y:S01]  /*1e50*/  @!P2 FMUL R19, R19, 16777216 ;  /* 0x4b8000001313a820 */ /* 0x000fe20000400000 */
[----:B------:R-:W-:Y:S02]  /*1e60*/  FSETP.NEU.AND P2, PT, R12, RZ, PT ;  /* 0x000000ff0c00720b */ /* 0x000fe40003f4d000 */
[----:B------:R-:W-:Y:S01]  /*1e70*/  ISETP.LT.AND P0, PT, R7, 0x8, !P0 ;  /* 0x000000080700780c */ /* 0x000fe20004701270 */
[----:B0-----:R-:W-:Y:S01]  /*1e80*/  FADD R11, -R4, R11 ;  /* 0x0000000b040b7221 */ /* 0x001fe20000000100 */
[----:B--2---:R-:W-:-:S03]  /*1e90*/  FMUL R19, R8, R19 ;  /* 0x0000001308137220 */ /* 0x004fc60000400000 */
[----:B------:R-:W-:Y:S02]  /*1ea0*/  FMUL R9, R11, R11 ;  /* 0x0000000b0b097220 */ /* 0x000fe40000400000 */
[----:B------:R-:W-:Y:S01]  /*1eb0*/  FSEL R19, R19, RZ, P2 ;  /* 0x000000ff13137208 */ /* 0x000fe20001000000 */
[----:B-1----:R-:W-:Y:S01]  /*1ec0*/  FADD R10, R5, R2 ;  /* 0x00000002050a7221 */ /* 0x002fe20000000000 */
[----:B------:R-:W-:-:S03]  /*1ed0*/  FMUL R9, R6, R9 ;  /* 0x0000000906097220 */ /* 0x000fc60000400000 */
[----:B------:R-:W-:Y:S01]  /*1ee0*/  FFMA R2, R11, R19, R4 ;  /* 0x000000130b027223 */ /* 0x000fe20000000004 */
[----:B------:R-:W-:Y:S01]  /*1ef0*/  FFMA R10, R19, R9, R10 ;  /* 0x00000009130a7223 */ /* 0x000fe2000000000a */
[----:B------:R-:W-:Y:S04]  /*1f00*/  @P0 STS [R3+UR4+0x40], R12 ;  /* 0x0000400c03000988 */ /* 0x000fe80008000804 */
[----:B------:R0:W-:Y:S04]  /*1f10*/  @P0 STS [R3+UR4], R2 ;  /* 0x0000000203000988 */ /* 0x0001e80008000804 */
[----:B------:R1:W-:Y:S01]  /*1f20*/  @P0 STS [R3+UR4+0x20], R10 ;  /* 0x0000200a03000988 */ /* 0x0003e20008000804 */
[----:B------:R-:W-:Y:S06]  /*1f30*/  BAR.SYNC.DEFER_BLOCKING 0x0 ;  /* 0x0000000000007b1d */ /* 0x000fec0000010000 */
[----:B------:R-:W2:Y:S04]  /*1f40*/  LDS R6, [UR4+0x20] ;  /* 0x00002004ff067984 */ /* 0x000ea80008000800 */
[----:B------:R-:W3:Y:S01]  /*1f50*/  LDS R8, [UR4] ;  /* 0x00000004ff087984 */ /* 0x000ee20008000800 */
[----:B------:R-:W-:Y:S01]  /*1f60*/  LOP3.LUT R4, R7, 0xff, RZ, 0xc0, !PT ;  /* 0x000000ff07047812 */ /* 0x000fe200078ec0ff */
[----:B------:R-:W-:-:S04]  /*1f70*/  HFMA2.MMA R7, -RZ, RZ, 0.7080078125, -0.052093505859375 ;  /* 0x39aaaaabff077435 */ /* 0x000fc800000001ff */
[----:B------:R-:W-:-:S03]  /*1f80*/  IMAD.WIDE.U32 R4, R4, 0x8, RZ ;  /* 0x0000000804047825 */ /* 0x000fc600078e00ff */
[----:B------:R-:W-:-:S04]  /*1f90*/  IADD3 R4, P0, R4, 0x4800, RZ ;  /* 0x0000480004047810 */ /* 0x000fc80007f1e0ff */
[----:B------:R-:W-:Y:S02]  /*1fa0*/  IADD3.X R5, RZ, R5, RZ, P0, !PT ;  /* 0x00000005ff057210 */ /* 0x000fe400007fe4ff */
[----:B0-----:R-:W-:Y:S02]  /*1fb0*/  IADD3 R2, P0, R4, UR8, RZ ;  /* 0x0000000804027c10 */ /* 0x001fe4000ff1e0ff */
[----:B------:R-:W-:Y:S02]  /*1fc0*/  IADD3 R4, P2, R4, UR10, RZ ;  /* 0x0000000a04047c10 */ /* 0x000fe4000ff5e0ff */
[----:B-1----:R-:W-:Y:S01]  /*1fd0*/  IADD3.X R3, R5, UR9, RZ, P0, !PT ;  /* 0x0000000905037c10 */ /* 0x002fe200087fe4ff */
[----:B--2---:R-:W-:-:S04]  /*1fe0*/  FFMA R6, R6, R7, 9.9999999747524270788e-07 ;  /* 0x358637bd06067423 */ /* 0x004fc80000000007 */
[----:B------:R0:W1:Y:S01]  /*1ff0*/  MUFU.RSQ R9, R6 ;  /* 0x0000000600097308 */ /* 0x0000620000001400 */
[----:B------:R-:W-:Y:S02]  /*2000*/  IADD3.X R5, R5, UR11, RZ, P2, !PT ;  /* 0x0000000b05057c10 */ /* 0x000fe400097fe4ff */
[----:B0--3--:R-:W-:-:S07]  /*2010*/  MOV R11, 0xfffffc00 ;  /* 0xfffffc00000b7802 */ /* 0x009fce0000000f00 */
.L_x_0:
[----:B------:R-:W2:Y:S01]  /*2020*/  LDC.64 R22, c[0x0][0x210] ;  /* 0x00008400ff167b82 */ /* 0x000ea20000000a00 */
[----:B------:R-:W3:Y:S01]  /*2030*/  LDG.E.EL.64 R20, desc[UR6][R4.64+0x1800] ;  /* 0x0018000604147981 */ /* 0x000ee2000c2e1b00 */
[----:B------:R-:W-:-:S03]  /*2040*/  VIADD R11, R11, 0x400 ;  /* 0x000004000b0b7836 */ /* 0x000fc60000000000 */
[----:B------:R-:W4:Y:S02]  /*2050*/  LDG.E.EL.64 R14, desc[UR6][R2.64+0x1800] ;  /* 0x00180006020e7981 */ /* 0x000f24000c2e1b00 */
[----:B------:R-:W-:Y:S02]  /*2060*/  IADD3 R13, R0, R11, RZ ;  /* 0x0000000b000d7210 */ /* 0x000fe40007ffe0ff */
[----:B------:R-:W5:Y:S04]  /*2070*/  LDG.E.EL.64 R16, desc[UR6][R4.64] ;  /* 0x0000000604107981 */ /* 0x000f68000c2e1b00 */
[----:B0-----:R0:W5:Y:S01]  /*2080*/  LDG.E.EL.64 R18, desc[UR6][R2.64] ;  /* 0x0000000602127981 */ /* 0x001162000c2e1b00 */
[----:B------:R-:W-:Y:S01]  /*2090*/  CS2R R6, SRZ ;  /* 0x0000000000067805 */ /* 0x000fe2000001ff00 */
[----:B--2---:R-:W-:-:S05]  /*20a0*/  IMAD.WIDE R22, R13, 0x2, R22 ;  /* 0x000000020d167825 */ /* 0x004fca00078e0216 */
[----:B------:R5:W2:Y:S01]  /*20b0*/  @!P1 LDG.E.EF.64 R6, desc[UR6][R22.64] ;  /* 0x0000000616069981 */ /* 0x000aa2000c0e1b00 */
[----:B------:R-:W-:Y:S02]  /*20c0*/  ISETP.GE.U32.AND P3, PT, R11, 0x800, PT ;  /* 0x000008000b00780c */ /* 0x000fe40003f66070 */
[----:B0-----:R-:W-:Y:S02]  /*20d0*/  IADD3 R2, P0, R2, 0x800, RZ ;  /* 0x0000080002027810 */ /* 0x001fe40007f1e0ff */
[----:B------:R-:W-:Y:S02]  /*20e0*/  IADD3 R4, P2, R4, 0x800, RZ ;  /* 0x0000080004047810 */ /* 0x000fe40007f5e0ff */
[----:B------:R-:W-:Y:S02]  /*20f0*/  IADD3.X R3, RZ, R3, RZ, P0, !PT ;  /* 0x00000003ff037210 */ /* 0x000fe400007fe4ff */
[----:B------:R-:W-:Y:S02]  /*2100*/  IADD3.X R5, RZ, R5, RZ, P2, !PT ;  /* 0x00000005ff057210 */ /* 0x000fe400017fe4ff */
[----:B---3--:R-:W-:-:S02]  /*2110*/  PRMT R10, R20, 0x7632, R10 ;  /* 0x00007632140a7816 */ /* 0x008fc4000000000a */
[----:B------:R-:W-:Y:S02]  /*2120*/  SHF.L.U32 R20, R20, 0x10, RZ ;  /* 0x0000001014147819 */ /* 0x000fe400000006ff */
[----:B------:R-:W-:Y:S01]  /*2130*/  SHF.L.U32 R12, R21, 0x10, RZ ;  /* 0x00000010150c7819 */ /* 0x000fe200000006ff */
[C---:B----4-:R-:W-:Y:S01]  /*2140*/  IMAD.U32 R25, R14.reuse, 0x10000, RZ ;  /* 0x000100000e197824 */ /* 0x050fe200078e00ff */
[----:B------:R-:W-:Y:S02]  /*2150*/  PRMT R21, R14, 0x7632, R21 ;  /* 0x000076320e157816 */ /* 0x000fe40000000015 */
[----:B------:R-:W-:Y:S01]  /*2160*/  SHF.L.U32 R14, R10, 0x10, RZ ;  /* 0x000000100a0e7819 */ /* 0x000fe200000006ff */
[----:B------:R-:W-:Y:S01]  /*2170*/  FADD R10, R20, R25 ;  /* 0x00000019140a7221 */ /* 0x000fe20000000000 */
[----:B------:R-:W-:Y:S01]  /*2180*/  SHF.L.U32 R27, R21, 0x10, RZ ;  /* 0x00000010151b7819 */ /* 0x000fe200000006ff */
[C---:B-----5:R-:W-:Y:S01]  /*2190*/  IMAD.U32 R23, R16.reuse, 0x10000, RZ ;  /* 0x0001000010177824 */ /* 0x060fe200078e00ff */
[----:B------:R-:W-:-:S02]  /*21a0*/  PRMT R22, R16, 0x7632, R22 ;  /* 0x0000763210167816 */ /* 0x000fc40000000016 */
[----:B------:R-:W-:Y:S01]  /*21b0*/  PRMT R21, R21, 0x7632, R21 ;  /* 0x0000763215157816 */ /* 0x000fe20000000015 */
[----:B------:R-:W-:Y:S01]  /*21c0*/  FADD R14, R14, R27 ;  /* 0x0000001b0e0e7221 */ /* 0x000fe20000000000 */
[----:B------:R-:W-:Y:S02]  /*21d0*/  PRMT R20, R15, 0x7632, R20 ;  /* 0x000076320f147816 */ /* 0x000fe40000000014 */
[----:B------:R-:W-:Y:S02]  /*21e0*/  PRMT R16, R17, 0x7632, R16 ;  /* 0x0000763211107816 */ /* 0x000fe40000000010 */
[----:B------:R-:W-:Y:S02]  /*21f0*/  PRMT R25, R19, 0x7632, R25 ;  /* 0x0000763213197816 */ /* 0x000fe40000000019 */
[C---:B------:R-:W-:Y:S02]  /*2200*/  PRMT R24, R18.reuse, 0x7632, R24 ;  /* 0x0000763212187816 */ /* 0x040fe40000000018 */
[----:B------:R-:W-:-:S02]  /*2210*/  SHF.L.U32 R26, R18, 0x10, RZ ;  /* 0x00000010121a7819 */ /* 0x000fc400000006ff */
[----:B------:R-:W-:Y:S02]  /*2220*/  SHF.L.U32 R28, R19, 0x10, RZ ;  /* 0x00000010131c7819 */ /* 0x000fe400000006ff */
[----:B------:R-:W-:Y:S02]  /*2230*/  SHF.L.U32 R18, R22, 0x10, RZ ;  /* 0x0000001016127819 */ /* 0x000fe400000006ff */
[----:B------:R-:W-:Y:S01]  /*2240*/  SHF.L.U32 R29, R15, 0x10, RZ ;  /* 0x000000100f1d7819 */ /* 0x000fe200000006ff */
[----:B------:R-:W-:Y:S01]  /*2250*/  IMAD.U32 R15, R21, 0x10000, RZ ;  /* 0x00010000150f7824 */ /* 0x000fe200078e00ff */
[----:B------:R-:W-:Y:S01]  /*2260*/  SHF.L.U32 R20, R20, 0x10, RZ ;  /* 0x0000001014147819 */ /* 0x000fe200000006ff */
[----:B------:R-:W-:Y:S01]  /*2270*/  IMAD.U32 R21, R24, 0x10000, RZ ;  /* 0x0001000018157824 */ /* 0x000fe200078e00ff */
[----:B------:R-:W-:Y:S01]  /*2280*/  SHF.L.U32 R19, R16, 0x10, RZ ;  /* 0x0000001010137819 */ /* 0x000fe200000006ff */
[----:B------:R-:W-:Y:S01]  /*2290*/  FADD R16, R23, R26 ;  /* 0x0000001a17107221 */ /* 0x000fe20000000000 */
[----:B------:R-:W-:Y:S01]  /*22a0*/  SHF.L.U32 R22, R25, 0x10, RZ ;  /* 0x0000001019167819 */ /* 0x000fe200000006ff */
[----:B------:R-:W-:Y:S01]  /*22b0*/  FADD R15, R15, R20 ;  /* 0x000000140f0f7221 */ /* 0x000fe20000000000 */
[----:B--2---:R-:W-:Y:S01]  /*22c0*/  SEL R20, R6, RZ, !P1 ;  /* 0x000000ff06147207 */ /* 0x004fe20004800000 */
[----:B------:R-:W-:Y:S01]  /*22d0*/  FADD R18, R18, R21 ;  /* 0x0000001512127221 */ /* 0x000fe20000000000 */
[----:B------:R-:W-:Y:S01]  /*22e0*/  FADD R21, R10, 1 ;  /* 0x3f8000000a157421 */ /* 0x000fe20000000000 */
[----:B------:R-:W-:Y:S01]  /*22f0*/  FADD R19, R19, R22 ;  /* 0x0000001613137221 */ /* 0x000fe20000000000 */
[----:B------:R-:W-:Y:S01]  /*2300*/  SEL R22, R7, RZ, !P1 ;  /* 0x000000ff07167207 */ /* 0x000fe20004800000 */
[----:B------:R-:W-:Y:S01]  /*2310*/  FADD R23, R14, 1 ;  /* 0x3f8000000e177421 */ /* 0x000fe20000000000 */
[----:B------:R-:W0:Y:S01]  /*2320*/  LDC.64 R6, c[0x0][0x238] ;  /* 0x00008e00ff067b82 */ /* 0x000e220000000a00 */
[----:B------:R-:W-:Y:S01]  /*2330*/  PRMT R10, R20, 0x7632, R10 ;  /* 0x00007632140a7816 */ /* 0x000fe2000000000a */
[----:B------:R-:W-:Y:S01]  /*2340*/  FADD R12, R12, R29 ;  /* 0x0000001d0c0c7221 */ /* 0x000fe20000000000 */
[----:B------:R-:W-:Y:S01]  /*2350*/  PRMT R14, R22, 0x7632, R14 ;  /* 0x00007632160e7816 */ /* 0x000fe2000000000e */
[----:B------:R-:W-:Y:S01]  /*2360*/  FADD R24, R15, 1 ;  /* 0x3f8000000f187421 */ /* 0x000fe20000000000 */
[----:B------:R-:W-:Y:S01]  /*2370*/  SHF.L.U32 R25, R20, 0x10, RZ ;  /* 0x0000001014197819 */ /* 0x000fe200000006ff */
[----:B------:R-:W-:Y:S01]  /*2380*/  IMAD.U32 R27, R10, 0x10000, RZ ;  /* 0x000100000a1b7824 */ /* 0x000fe200078e00ff */
[----:B------:R-:W-:Y:S01]  /*2390*/  SHF.L.U32 R29, R22, 0x10, RZ ;  /* 0x00000010161d7819 */ /* 0x000fe200000006ff */
[----:B------:R-:W-:Y:S01]  /*23a0*/  FADD R12, R12, 1 ;  /* 0x3f8000000c0c7421 */ /* 0x000fe20000000000 */
[----:B------:R-:W-:Y:S01]  /*23b0*/  SHF.L.U32 R31, R14, 0x10, RZ ;  /* 0x000000100e1f7819 */ /* 0x000fe200000006ff */
[C---:B------:R-:W-:Y:S01]  /*23c0*/  FADD R10, -R8.reuse, R25 ;  /* 0x00000019080a7221 */ /* 0x040fe20000000100 */
[----:B------:R-:W-:Y:S01]  /*23d0*/  SHF.L.U32 R17, R17, 0x10, RZ ;  /* 0x0000001011117819 */ /* 0x000fe200000006ff */
[C---:B------:R-:W-:Y:S01]  /*23e0*/  FADD R20, -R8.reuse, R29 ;  /* 0x0000001d08147221 */ /* 0x040fe20000000100 */
[C---:B------:R-:W-:Y:S01]  /*23f0*/  FADD R14, -R8.reuse, R27 ;  /* 0x0000001b080e7221 */ /* 0x040fe20000000100 */
[----:B------:R-:W-:Y:S01]  /*2400*/  FADD R22, -R8, R31 ;  /* 0x0000001f08167221 */ /* 0x000fe20000000100 */
[----:B-1----:R-:W-:Y:S01]  /*2410*/  FMUL R15, R9, R10 ;  /* 0x0000000a090f7220 */ /* 0x002fe20000400000 */
[----:B------:R-:W-:Y:S01]  /*2420*/  FADD R17, R17, R28 ;  /* 0x0000001c11117221 */ /* 0x000fe20000000000 */
[C---:B------:R-:W-:Y:S01]  /*2430*/  FMUL R20, R9.reuse, R20 ;  /* 0x0000001409147220 */ /* 0x040fe20000400000 */
[C---:B------:R-:W-:Y:S01]  /*2440*/  FMUL R25, R9.reuse, R14 ;  /* 0x0000000e09197220 */ /* 0x040fe20000400000 */
[----:B------:R-:W-:Y:S01]  /*2450*/  FMUL R22, R9, R22 ;  /* 0x0000001609167220 */ /* 0x000fe20000400000 */
[----:B------:R-:W-:Y:S01]  /*2460*/  FFMA R15, R15, R21, R16 ;  /* 0x000000150f0f7223 */ /* 0x000fe20000000010 */
[----:B------:R-:W-:Y:S01]  /*2470*/  FFMA R12, R20, R12, R17 ;  /* 0x0000000c140c7223 */ /* 0x000fe20000000011 */
[----:B------:R-:W-:Y:S01]  /*2480*/  FFMA R18, R25, R23, R18 ;  /* 0x0000001719127223 */ /* 0x000fe20000000012 */
[----:B------:R-:W-:Y:S01]  /*2490*/  FFMA R19, R22, R24, R19 ;  /* 0x0000001816137223 */ /* 0x000fe20000000013 */
[----:B0-----:R-:W-:-:S03]  /*24a0*/  IMAD.WIDE R6, R13, 0x2, R6 ;  /* 0x000000020d067825 */ /* 0x001fc600078e0206 */
[----:B------:R-:W-:Y:S02]  /*24b0*/  F2FP.BF16.F32.PACK_AB R18, R18, R15 ;  /* 0x0000000f1212723e */ /* 0x000fe400000010ff */
[----:B------:R-:W-:-:S05]  /*24c0*/  F2FP.BF16.F32.PACK_AB R19, R19, R12 ;  /* 0x0000000c1313723e */ /* 0x000fca00000010ff */
[----:B------:R0:W-:Y:S01]  /*24d0*/  @!P1 STG.E.64 desc[UR6][R6.64], R18 ;  /* 0x0000001206009986 */ /* 0x0001e2000c101b06 */
[----:B------:R-:W-:Y:S05]  /*24e0*/  @!P3 BRA `(.L_x_0) ;  /* 0xfffffff800ccb947 */ /* 0x000fea000383ffff */
[----:B------:R-:W-:Y:S05]  /*24f0*/  EXIT ;  /* 0x000000000000794d */ /* 0x000fea0003800000 */
.L_x_1:
[----:B------:R-:W-:-:S00]  /*2500*/  BRA `(.L_x_1) ;  /* 0xfffffffc00fc7947 */ /* 0x000fc0000383ffff */
[----:B------:R-:W-:-:S00]  /*2510*/  NOP ;  /* 0x0000000000007918 */ /* 0x000fc00000000000 */
        /* <DEDUP_REMOVED lines=14> */
.L_x_2:


//--------------------- .nv.global.init           --------------------------
	.section	.nv.global.init,"aw",@progbits
.nv.global.init:
	.type		_$_str,@object
	.size		_$_str,(.L_0 - _$_str)
_$_str:
        /*0000*/ 	.byte	0x5f, 0x5f, 0x43, 0x55, 0x44, 0x41, 0x5f, 0x46, 0x54, 0x5a, 0x00
.L_0:


//--------------------- .nv.shared.triton_        --------------------------
	.section	.nv.shared.triton_,"aw",@nobits
	.sectionflags	@""
	.align	16
	.zero		1024


//--------------------- .nv.constant0.triton_     --------------------------
	.section	.nv.constant0.triton_,"a",@progbits
	.sectionflags	@""
	.align	4
.nv.constant0.triton_:
	.zero		584
